	.target	sm_100a

	.elftype	@"ET_EXEC"


//--------------------- .note.nv.tkinfo           --------------------------
	.section	.note.nv.tkinfo,"",@"SHT_NOTE"
	.sectionflags	@"SHF_NOTE_NV_TKINFO"
	.tkinfo
        /*0018*/ 	.word	0x00000002
        /*0030*/ 	.string	""
        /*0030*/ 	.string	"ptxas"
        /*0030*/ 	.string	"Cuda compilation tools, release 13.0, V13.0.88"
        /*0030*/ 	.string	"Build cuda_13.0.r13.0/compiler.36424714_0"
        /*0030*/ 	.string	"-arch sm_100a -m 64 "



//--------------------- .note.nv.cuinfo           --------------------------
	.section	.note.nv.cuinfo,"",@"SHT_NOTE"
	.sectionflags	@"SHF_NOTE_NV_CUINFO"
        /*0018*/ 	.short	0x0002
        /*001a*/ 	.short	0x0064
        /*001c*/ 	.short	0x0082
	.zero		2


//--------------------- .nv.info                  --------------------------
	.section	.nv.info,"",@"SHT_CUDA_INFO"
	.align	4


	//----- nvinfo : EIATTR_REGCOUNT
	.align		4
        /*0000*/ 	.byte	0x04, 0x2f
        /*0002*/ 	.short	(.L_20 - .L_19)
	.align		4
.L_19:
        /*0004*/ 	.word	index@(_ZN7cutlass13device_kernelINS_4gemm6kernel13GemmUniversalIN4cute5tupleIJiiiiEEENS1_10collective13CollectiveMmaINS1_35MainloopSm100TmaUmmaWarpSpecializedILi4ELi2ELi2ENS5_IJNS4_1CILi1EEENSA_ILi2EEESB_EEEEENS5_IJNSA_ILi128EEENSA_ILi256EEENSA_ILi32EEEEEENS_12float_e4m3_tENS5_IJlSB_lEEESJ_SK_NS4_8TiledMMAINS4_8MMA_AtomIJNS4_10MMA_TraitsINS4_19SM100_MMA_F8F6F4_SSEJSJ_SJ_fSF_SG_NS4_17integral_constantINS4_4UMMA5MajorELSR_0EEESS_NSP_INSQ_7ScaleInELST_0EEESU_EEEEEENS4_6LayoutINS5_IJSB_SB_SB_EEENS5_IJNSA_ILi0EEESZ_SZ_EEEEENS5_IJNS4_10UnderscoreES12_S12_EEEEENS4_23SM90_TMA_LOAD_MULTICASTENS4_14ComposedLayoutINS4_7SwizzleILi1ELi4ELi3EEENS4_18smem_ptr_flag_bitsILi8EEENSX_INS5_IJNSA_ILi8EEESH_EEENS5_IJSH_SB_EEEEEEEvNS4_8identityENS4_13SM90_TMA_LOADES1F_vS1G_EENS_8epilogue10collective18CollectiveEpilogueINS1J_23Sm100TmaWarpSpecializedILi4ELi2ELi64ELb0ELb0EEEJSI_NS5_IJNSX_ISF_SB_EENSX_INSA_ILi64EEESB_EEEEESJ_SK_SJ_SK_NS1J_6fusion15FusionCallbacksIS1N_NS1S_17LinearCombinationISJ_fSJ_fLNS_15FloatRoundStyleE2EEESI_S1R_JEEENS4_5SM1004TMEM4LOAD26SM100_TMEM_LOAD_32dp32b64xES1H_NS16_INS17_ILi2ELi4ELi3EEES1A_NSX_INS5_IJS1B_S1P_EEENS5_IJS1P_SB_EEEEEEENS4_39AutoVectorizingCopyWithAssumedAlignmentILi128EEENS4_14SM90_TMA_STOREES26_S28_S28_EEEvvEEEEvNT_6ParamsE)
        /*0008*/ 	.word	0x000000ce


	//----- nvinfo : EIATTR_FRAME_SIZE
	.align		4
.L_20:
        /*000c*/ 	.byte	0x04, 0x11
        /*000e*/ 	.short	(.L_22 - .L_21)
	.align		4
.L_21:
        /*0010*/ 	.word	index@($__internal_2_$__cuda_sm10x_tcgen05_guardrail_trap_unallocated_columns_being_dealloced)
        /*0014*/ 	.word	0x00000000


	//----- nvinfo : EIATTR_FRAME_SIZE
	.align		4
.L_22:
        /*0018*/ 	.byte	0x04, 0x11
        /*001a*/ 	.short	(.L_24 - .L_23)
	.align		4
.L_23:
        /*001c*/ 	.word	index@($__internal_1_$__cuda_sm10x_tcgen05_guardrail_trap_phase_invalid_during_alloc)
        /*0020*/ 	.word	0x00000000


	//----- nvinfo : EIATTR_FRAME_SIZE
	.align		4
.L_24:
        /*0024*/ 	.byte	0x04, 0x11
        /*0026*/ 	.short	(.L_26 - .L_25)
	.align		4
.L_25:
        /*0028*/ 	.word	index@($__internal_0_$__cuda_sm10x_tcgen05_guardrail_trap_col_being_dealloced_not_returned_by_alloc)
        /*002c*/ 	.word	0x00000000


	//----- nvinfo : EIATTR_FRAME_SIZE
	.align		4
.L_26:
        /*0030*/ 	.byte	0x04, 0x11
        /*0032*/ 	.short	(.L_28 - .L_27)
	.align		4
.L_27:
        /*0034*/ 	.word	index@(_ZN7cutlass13device_kernelINS_4gemm6kernel13GemmUniversalIN4cute5tupleIJiiiiEEENS1_10collective13CollectiveMmaINS1_35MainloopSm100TmaUmmaWarpSpecializedILi4ELi2ELi2ENS5_IJNS4_1CILi1EEENSA_ILi2EEESB_EEEEENS5_IJNSA_ILi128EEENSA_ILi256EEENSA_ILi32EEEEEENS_12float_e4m3_tENS5_IJlSB_lEEESJ_SK_NS4_8TiledMMAINS4_8MMA_AtomIJNS4_10MMA_TraitsINS4_19SM100_MMA_F8F6F4_SSEJSJ_SJ_fSF_SG_NS4_17integral_constantINS4_4UMMA5MajorELSR_0EEESS_NSP_INSQ_7ScaleInELST_0EEESU_EEEEEENS4_6LayoutINS5_IJSB_SB_SB_EEENS5_IJNSA_ILi0EEESZ_SZ_EEEEENS5_IJNS4_10UnderscoreES12_S12_EEEEENS4_23SM90_TMA_LOAD_MULTICASTENS4_14ComposedLayoutINS4_7SwizzleILi1ELi4ELi3EEENS4_18smem_ptr_flag_bitsILi8EEENSX_INS5_IJNSA_ILi8EEESH_EEENS5_IJSH_SB_EEEEEEEvNS4_8identityENS4_13SM90_TMA_LOADES1F_vS1G_EENS_8epilogue10collective18CollectiveEpilogueINS1J_23Sm100TmaWarpSpecializedILi4ELi2ELi64ELb0ELb0EEEJSI_NS5_IJNSX_ISF_SB_EENSX_INSA_ILi64EEESB_EEEEESJ_SK_SJ_SK_NS1J_6fusion15FusionCallbacksIS1N_NS1S_17LinearCombinationISJ_fSJ_fLNS_15FloatRoundStyleE2EEESI_S1R_JEEENS4_5SM1004TMEM4LOAD26SM100_TMEM_LOAD_32dp32b64xES1H_NS16_INS17_ILi2ELi4ELi3EEES1A_NSX_INS5_IJS1B_S1P_EEENS5_IJS1P_SB_EEEEEEENS4_39AutoVectorizingCopyWithAssumedAlignmentILi128EEENS4_14SM90_TMA_STOREES26_S28_S28_EEEvvEEEEvNT_6ParamsE)
        /*0038*/ 	.word	0x00000000


	//----- nvinfo : EIATTR_MIN_STACK_SIZE
	.align		4
.L_28:
        /*003c*/ 	.byte	0x04, 0x12
        /*003e*/ 	.short	(.L_30 - .L_29)
	.align		4
.L_29:
        /*0040*/ 	.word	index@(_ZN7cutlass13device_kernelINS_4gemm6kernel13GemmUniversalIN4cute5tupleIJiiiiEEENS1_10collective13CollectiveMmaINS1_35MainloopSm100TmaUmmaWarpSpecializedILi4ELi2ELi2ENS5_IJNS4_1CILi1EEENSA_ILi2EEESB_EEEEENS5_IJNSA_ILi128EEENSA_ILi256EEENSA_ILi32EEEEEENS_12float_e4m3_tENS5_IJlSB_lEEESJ_SK_NS4_8TiledMMAINS4_8MMA_AtomIJNS4_10MMA_TraitsINS4_19SM100_MMA_F8F6F4_SSEJSJ_SJ_fSF_SG_NS4_17integral_constantINS4_4UMMA5MajorELSR_0EEESS_NSP_INSQ_7ScaleInELST_0EEESU_EEEEEENS4_6LayoutINS5_IJSB_SB_SB_EEENS5_IJNSA_ILi0EEESZ_SZ_EEEEENS5_IJNS4_10UnderscoreES12_S12_EEEEENS4_23SM90_TMA_LOAD_MULTICASTENS4_14ComposedLayoutINS4_7SwizzleILi1ELi4ELi3EEENS4_18smem_ptr_flag_bitsILi8EEENSX_INS5_IJNSA_ILi8EEESH_EEENS5_IJSH_SB_EEEEEEEvNS4_8identityENS4_13SM90_TMA_LOADES1F_vS1G_EENS_8epilogue10collective18CollectiveEpilogueINS1J_23Sm100TmaWarpSpecializedILi4ELi2ELi64ELb0ELb0EEEJSI_NS5_IJNSX_ISF_SB_EENSX_INSA_ILi64EEESB_EEEEESJ_SK_SJ_SK_NS1J_6fusion15FusionCallbacksIS1N_NS1S_17LinearCombinationISJ_fSJ_fLNS_15FloatRoundStyleE2EEESI_S1R_JEEENS4_5SM1004TMEM4LOAD26SM100_TMEM_LOAD_32dp32b64xES1H_NS16_INS17_ILi2ELi4ELi3EEES1A_NSX_INS5_IJS1B_S1P_EEENS5_IJS1P_SB_EEEEEEENS4_39AutoVectorizingCopyWithAssumedAlignmentILi128EEENS4_14SM90_TMA_STOREES26_S28_S28_EEEvvEEEEvNT_6ParamsE)
        /*0044*/ 	.word	0x00000000
.L_30:


//--------------------- .nv.compat                --------------------------
	.section	.nv.compat,"",@"SHT_CUDA_COMPAT_INFO"
	.align	4
        /*0000*/ 	.byte	0x02, 0x09, 0x01, 0x00, 0x02, 0x02, 0x02, 0x00, 0x02, 0x05, 0x05, 0x00, 0x03, 0x07, 0x01, 0x01
        /*0010*/ 	.byte	0x02, 0x03, 0x01, 0x00, 0x02, 0x06, 0x01, 0x00, 0x04, 0x0b, 0x08, 0x00, 0x09, 0x00, 0x00, 0x00
        /*0020*/ 	.byte	0x00, 0x00, 0x00, 0x00


//--------------------- .nv.info._ZN7cutlass13device_kernelINS_4gemm6kernel13GemmUniversalIN4cute5tupleIJiiiiEEENS1_10collective13CollectiveMmaINS1_35MainloopSm100TmaUmmaWarpSpecializedILi4ELi2ELi2ENS5_IJNS4_1CILi1EEENSA_ILi2EEESB_EEEEENS5_IJNSA_ILi128EEENSA_ILi256EEENSA_ILi32EEEEEENS_12float_e4m3_tENS5_IJlSB_lEEESJ_SK_NS4_8TiledMMAINS4_8MMA_AtomIJNS4_10MMA_TraitsINS4_19SM100_MMA_F8F6F4_SSEJSJ_SJ_fSF_SG_NS4_17integral_constantINS4_4UMMA5MajorELSR_0EEESS_NSP_INSQ_7ScaleInELST_0EEESU_EEEEEENS4_6LayoutINS5_IJSB_SB_SB_EEENS5_IJNSA_ILi0EEESZ_SZ_EEEEENS5_IJNS4_10UnderscoreES12_S12_EEEEENS4_23SM90_TMA_LOAD_MULTICASTENS4_14ComposedLayoutINS4_7SwizzleILi1ELi4ELi3EEENS4_18smem_ptr_flag_bitsILi8EEENSX_INS5_IJNSA_ILi8EEESH_EEENS5_IJSH_SB_EEEEEEEvNS4_8identityENS4_13SM90_TMA_LOADES1F_vS1G_EENS_8epilogue10collective18CollectiveEpilogueINS1J_23Sm100TmaWarpSpecializedILi4ELi2ELi64ELb0ELb0EEEJSI_NS5_IJNSX_ISF_SB_EENSX_INSA_ILi64EEESB_EEEEESJ_SK_SJ_SK_NS1J_6fusion15FusionCallbacksIS1N_NS1S_17LinearCombinationISJ_fSJ_fLNS_15FloatRoundStyleE2EEESI_S1R_JEEENS4_5SM1004TMEM4LOAD26SM100_TMEM_LOAD_32dp32b64xES1H_NS16_INS17_ILi2ELi4ELi3EEES1A_NSX_INS5_IJS1B_S1P_EEENS5_IJS1P_SB_EEEEEEENS4_39AutoVectorizingCopyWithAssumedAlignmentILi128EEENS4_14SM90_TMA_STOREES26_S28_S28_EEEvvEEEEvNT_6ParamsE --------------------------
	.section	.nv.info._ZN7cutlass13device_kernelINS_4gemm6kernel13GemmUniversalIN4cute5tupleIJiiiiEEENS1_10collective13CollectiveMmaINS1_35MainloopSm100TmaUmmaWarpSpecializedILi4ELi2ELi2ENS5_IJNS4_1CILi1EEENSA_ILi2EEESB_EEEEENS5_IJNSA_ILi128EEENSA_ILi256EEENSA_ILi32EEEEEENS_12float_e4m3_tENS5_IJlSB_lEEESJ_SK_NS4_8TiledMMAINS4_8MMA_AtomIJNS4_10MMA_TraitsINS4_19SM100_MMA_F8F6F4_SSEJSJ_SJ_fSF_SG_NS4_17integral_constantINS4_4UMMA5MajorELSR_0EEESS_NSP_INSQ_7ScaleInELST_0EEESU_EEEEEENS4_6LayoutINS5_IJSB_SB_SB_EEENS5_IJNSA_ILi0EEESZ_SZ_EEEEENS5_IJNS4_10UnderscoreES12_S12_EEEEENS4_23SM90_TMA_LOAD_MULTICASTENS4_14ComposedLayoutINS4_7SwizzleILi1ELi4ELi3EEENS4_18smem_ptr_flag_bitsILi8EEENSX_INS5_IJNSA_ILi8EEESH_EEENS5_IJSH_SB_EEEEEEEvNS4_8identityENS4_13SM90_TMA_LOADES1F_vS1G_EENS_8epilogue10collective18CollectiveEpilogueINS1J_23Sm100TmaWarpSpecializedILi4ELi2ELi64ELb0ELb0EEEJSI_NS5_IJNSX_ISF_SB_EENSX_INSA_ILi64EEESB_EEEEESJ_SK_SJ_SK_NS1J_6fusion15FusionCallbacksIS1N_NS1S_17LinearCombinationISJ_fSJ_fLNS_15FloatRoundStyleE2EEESI_S1R_JEEENS4_5SM1004TMEM4LOAD26SM100_TMEM_LOAD_32dp32b64xES1H_NS16_INS17_ILi2ELi4ELi3EEES1A_NSX_INS5_IJS1B_S1P_EEENS5_IJS1P_SB_EEEEEEENS4_39AutoVectorizingCopyWithAssumedAlignmentILi128EEENS4_14SM90_TMA_STOREES26_S28_S28_EEEvvEEEEvNT_6ParamsE,"",@"SHT_CUDA_INFO"
	.sectionflags	@""
	.align	4


	//----- nvinfo : EIATTR_CUDA_API_VERSION
	.align		4
        /*0000*/ 	.byte	0x04, 0x37
        /*0002*/ 	.short	(.L_32 - .L_31)
.L_31:
        /*0004*/ 	.word	0x00000082


	//----- nvinfo : EIATTR_KPARAM_INFO
	.align		4
.L_32:
        /*0008*/ 	.byte	0x04, 0x17
        /*000a*/ 	.short	(.L_34 - .L_33)
.L_33:
        /*000c*/ 	.word	0x00000000
        /*0010*/ 	.short	0x0000
        /*0012*/ 	.short	0x0000
        /*0014*/ 	.byte	0x00, 0xf0, 0x01, 0x20


	//----- nvinfo : EIATTR_AT_ENTRY_FRAGMENTS
	.align		4
.L_34:
        /*0018*/ 	.byte	0x04, 0x4f
        /*001a*/ 	.short	(.L_36 - .L_35)


	//   ....[0]....
.L_35:
        /*001c*/ 	.word	0x00000006


	//----- nvinfo : EIATTR_RESERVED_SMEM_USED
	.align		4
.L_36:
        /*0020*/ 	.byte	0x01, 0x41
	.zero		2


	//----- nvinfo : EIATTR_SPARSE_MMA_MASK
	.align		4
        /*0024*/ 	.byte	0x03, 0x50
        /*0026*/ 	.short	0x0000


	//----- nvinfo : EIATTR_TCGEN05_1CTA_USED
	.align		4
        /*0028*/ 	.byte	0x01, 0x51
	.zero		2


	//----- nvinfo : EIATTR_MAXREG_COUNT
	.align		4
        /*002c*/ 	.byte	0x03, 0x1b
        /*002e*/ 	.short	0x00ff


	//----- nvinfo : EIATTR_NUM_BARRIERS
	.align		4
        /*0030*/ 	.byte	0x02, 0x4c
        /*0032*/ 	.byte	0x07
	.zero		1


	//----- nvinfo : EIATTR_EXTERNS
	.align		4
        /*0034*/ 	.byte	0x04, 0x0f
        /*0036*/ 	.short	(.L_38 - .L_37)


	//   ....[0]....
	.align		4
.L_37:
        /*0038*/ 	.word	index@(__assertfail)


	//----- nvinfo : EIATTR_MERCURY_ISA_VERSION
	.align		4
.L_38:
        /*003c*/ 	.byte	0x03, 0x5f
        /*003e*/ 	.short	0x0101


	//----- nvinfo : EIATTR_INT_WARP_WIDE_INSTR_OFFSETS
	.align		4
        /*0040*/ 	.byte	0x04, 0x31
        /*0042*/ 	.short	(.L_40 - .L_39)


	//   ....[0]....
.L_39:
        /*0044*/ 	.word	0x000039e0


	//   ....[1]....
        /*0048*/ 	.word	0x00003a00


	//   ....[2]....
        /*004c*/ 	.word	0x00003a30


	//   ....[3]....
        /*0050*/ 	.word	0x000045b0


	//   ....[4]....
        /*0054*/ 	.word	0x00004620


	//   ....[5]....
        /*0058*/ 	.word	0x000046f0


	//   ....[6]....
        /*005c*/ 	.word	0x00004770


	//   ....[7]....
        /*0060*/ 	.word	0x00004860


	//   ....[8]....
        /*0064*/ 	.word	0x000048e0


	//   ....[9]....
        /*0068*/ 	.word	0x000049c0


	//   ....[10]....
        /*006c*/ 	.word	0x00004a70


	//----- nvinfo : EIATTR_COOP_GROUP_MASK_REGIDS
	.align		4
.L_40:
        /*0070*/ 	.byte	0x04, 0x29
        /*0072*/ 	.short	(.L_42 - .L_41)


	//   ....[0]....
.L_41:
        /*0074*/ 	.word	0xffffffff


	//   ....[1]....
        /*0078*/ 	.word	0xffffffff


	//   ....[2]....
        /*007c*/ 	.word	0xffffffff


	//   ....[3]....
        /*0080*/ 	.word	0xffffffff


	//   ....[4]....
        /*0084*/ 	.word	0xffffffff


	//   ....[5]....
        /*0088*/ 	.word	0xffffffff


	//   ....[6]....
        /*008c*/ 	.word	0xffffffff


	//   ....[7]....
        /*0090*/ 	.word	0xffffffff


	//   ....[8]....
        /*0094*/ 	.word	0xffffffff


	//   ....[9]....
        /*0098*/ 	.word	0xffffffff


	//   ....[10]....
        /*009c*/ 	.word	0xffffffff


	//   ....[11]....
        /*00a0*/ 	.word	0xffffffff


	//   ....[12]....
        /*00a4*/ 	.word	0xffffffff


	//   ....[13]....
        /*00a8*/ 	.word	0xffffffff


	//----- nvinfo : EIATTR_COOP_GROUP_INSTR_OFFSETS
	.align		4
.L_42:
        /*00ac*/ 	.byte	0x04, 0x28
        /*00ae*/ 	.short	(.L_44 - .L_43)


	//   ....[0]....
.L_43:
        /*00b0*/ 	.word	0x00000080


	//   ....[1]....
        /*00b4*/ 	.word	0x000004f0


	//   ....[2]....
        /*00b8*/ 	.word	0x000006a0


	//   ....[3]....
        /*00bc*/ 	.word	0x00000840


	//   ....[4]....
        /*00c0*/ 	.word	0x00000940


	//   ....[5]....
        /*00c4*/ 	.word	0x00000ab0


	//   ....[6]....
        /*00c8*/ 	.word	0x00000c10


	//   ....[7]....
        /*00cc*/ 	.word	0x00000dc0


	//   ....[8]....
        /*00d0*/ 	.word	0x00001fc0


	//   ....[9]....
        /*00d4*/ 	.word	0x00002ea0


	//   ....[10]....
        /*00d8*/ 	.word	0x000030b0


	//   ....[11]....
        /*00dc*/ 	.word	0x000030e0


	//   ....[12]....
        /*00e0*/ 	.word	0x000038c0


	//   ....[13]....
        /*00e4*/ 	.word	0x00003af0


	//----- nvinfo : EIATTR_VRC_CTA_INIT_COUNT
	.align		4
.L_44:
        /*00e8*/ 	.byte	0x02, 0x4a
        /*00ea*/ 	.byte	0x80
	.zero		1


	//----- nvinfo : EIATTR_SYSCALL_OFFSETS
	.align		4
        /*00ec*/ 	.byte	0x04, 0x46
        /*00ee*/ 	.short	(.L_46 - .L_45)


	//   ....[0]....
.L_45:
        /*00f0*/ 	.word	0x000056f0


	//   ....[1]....
        /*00f4*/ 	.word	0x00005830


	//   ....[2]....
        /*00f8*/ 	.word	0x000060c0


	//   ....[3]....
        /*00fc*/ 	.word	0x000076e0


	//   ....[4]....
        /*0100*/ 	.word	0x00008c90


	//   ....[5]....
        /*0104*/ 	.word	0x0000a260


	//----- nvinfo : EIATTR_MBARRIER_INSTR_OFFSETS
	.align		4
.L_46:
        /*0108*/ 	.byte	0x04, 0x39
        /*010a*/ 	.short	(.L_48 - .L_47)


	//   ....[0]....
.L_47:
        /*010c*/ 	.word	0x00000610
        /*0110*/ 	.word	0x000000ff
        /*0114*/ 	.word	0x00000000
        /*0118*/ 	.short	0x0100
        /*011a*/ 	.byte	0x04
	.zero		1


	//   ....[1]....
        /*011c*/ 	.word	0x00000620
        /*0120*/ 	.word	0x000000ff
        /*0124*/ 	.word	0x00000020
        /*0128*/ 	.short	0x0100
        /*012a*/ 	.byte	0x04
	.zero		1


	//   ....[2]....
        /*012c*/ 	.word	0x00000630
        /*0130*/ 	.word	0x000000ff
        /*0134*/ 	.word	0x00000008
        /*0138*/ 	.short	0x0100
        /*013a*/ 	.byte	0x04
	.zero		1


	//   ....[3]....
        /*013c*/ 	.word	0x00000640
        /*0140*/ 	.word	0x000000ff
        /*0144*/ 	.word	0x00000028
        /*0148*/ 	.short	0x0100
        /*014a*/ 	.byte	0x04
	.zero		1


	//   ....[4]....
        /*014c*/ 	.word	0x00000650
        /*0150*/ 	.word	0x000000ff
        /*0154*/ 	.word	0x00000010
        /*0158*/ 	.short	0x0100
        /*015a*/ 	.byte	0x04
	.zero		1


	//   ....[5]....
        /*015c*/ 	.word	0x00000660
        /*0160*/ 	.word	0x000000ff
        /*0164*/ 	.word	0x00000030
        /*0168*/ 	.short	0x0100
        /*016a*/ 	.byte	0x04
	.zero		1


	//   ....[6]....
        /*016c*/ 	.word	0x00000670
        /*0170*/ 	.word	0x000000ff
        /*0174*/ 	.word	0x00000018
        /*0178*/ 	.short	0x0100
        /*017a*/ 	.byte	0x04
	.zero		1


	//   ....[7]....
        /*017c*/ 	.word	0x00000680
        /*0180*/ 	.word	0x000000ff
        /*0184*/ 	.word	0x00000038
        /*0188*/ 	.short	0x0100
        /*018a*/ 	.byte	0x04
	.zero		1


	//   ....[8]....
        /*018c*/ 	.word	0x000007b0
        /*0190*/ 	.word	0x000000ff
        /*0194*/ 	.word	0x00000040
        /*0198*/ 	.short	0x0100
        /*019a*/ 	.byte	0x04
	.zero		1


	//   ....[9]....
        /*019c*/ 	.word	0x000007c0
        /*01a0*/ 	.word	0x000000ff
        /*01a4*/ 	.word	0x00000060
        /*01a8*/ 	.short	0x0100
        /*01aa*/ 	.byte	0x04
	.zero		1


	//   ....[10]....
        /*01ac*/ 	.word	0x000007d0
        /*01b0*/ 	.word	0x000000ff
        /*01b4*/ 	.word	0x00000048
        /*01b8*/ 	.short	0x0100
        /*01ba*/ 	.byte	0x04
	.zero		1


	//   ....[11]....
        /*01bc*/ 	.word	0x000007e0
        /*01c0*/ 	.word	0x000000ff
        /*01c4*/ 	.word	0x00000068
        /*01c8*/ 	.short	0x0100
        /*01ca*/ 	.byte	0x04
	.zero		1


	//   ....[12]....
        /*01cc*/ 	.word	0x000007f0
        /*01d0*/ 	.word	0x000000ff
        /*01d4*/ 	.word	0x00000050
        /*01d8*/ 	.short	0x0100
        /*01da*/ 	.byte	0x04
	.zero		1


	//   ....[13]....
        /*01dc*/ 	.word	0x00000800
        /*01e0*/ 	.word	0x000000ff
        /*01e4*/ 	.word	0x00000070
        /*01e8*/ 	.short	0x0100
        /*01ea*/ 	.byte	0x04
	.zero		1


	//   ....[14]....
        /*01ec*/ 	.word	0x00000810
        /*01f0*/ 	.word	0x000000ff
        /*01f4*/ 	.word	0x00000058
        /*01f8*/ 	.short	0x0100
        /*01fa*/ 	.byte	0x04
	.zero		1


	//   ....[15]....
        /*01fc*/ 	.word	0x00000820
        /*0200*/ 	.word	0x000000ff
        /*0204*/ 	.word	0x00000078
        /*0208*/ 	.short	0x0100
        /*020a*/ 	.byte	0x04
	.zero		1


	//   ....[16]....
        /*020c*/ 	.word	0x00000910
        /*0210*/ 	.word	0x000000ff
        /*0214*/ 	.word	0x00000080
        /*0218*/ 	.short	0x0100
        /*021a*/ 	.byte	0x06
	.zero		1


	//   ....[17]....
        /*021c*/ 	.word	0x00000920
        /*0220*/ 	.word	0x000000ff
        /*0224*/ 	.word	0x00000088
        /*0228*/ 	.short	0x0100
        /*022a*/ 	.byte	0x06
	.zero		1


	//   ....[18]....
        /*022c*/ 	.word	0x00000a60
        /*0230*/ 	.word	0x000000ff
        /*0234*/ 	.word	0x00000090
        /*0238*/ 	.short	0x0100
        /*023a*/ 	.byte	0x06
	.zero		1


	//   ....[19]....
        /*023c*/ 	.word	0x00000a70
        /*0240*/ 	.word	0x000000ff
        /*0244*/ 	.word	0x000000a0
        /*0248*/ 	.short	0x0100
        /*024a*/ 	.byte	0x06
	.zero		1


	//   ....[20]....
        /*024c*/ 	.word	0x00000a80
        /*0250*/ 	.word	0x000000ff
        /*0254*/ 	.word	0x00000098
        /*0258*/ 	.short	0x0100
        /*025a*/ 	.byte	0x06
	.zero		1


	//   ....[21]....
        /*025c*/ 	.word	0x00000a90
        /*0260*/ 	.word	0x000000ff
        /*0264*/ 	.word	0x000000a8
        /*0268*/ 	.short	0x0100
        /*026a*/ 	.byte	0x06
	.zero		1


	//   ....[22]....
        /*026c*/ 	.word	0x00000bc0
        /*0270*/ 	.word	0x000000ff
        /*0274*/ 	.word	0x000000b0
        /*0278*/ 	.short	0x0100
        /*027a*/ 	.byte	0x04
	.zero		1


	//   ....[23]....
        /*027c*/ 	.word	0x00000bd0
        /*0280*/ 	.word	0x000000ff
        /*0284*/ 	.word	0x000000c0
        /*0288*/ 	.short	0x0100
        /*028a*/ 	.byte	0x04
	.zero		1


	//   ....[24]....
        /*028c*/ 	.word	0x00000be0
        /*0290*/ 	.word	0x000000ff
        /*0294*/ 	.word	0x000000b8
        /*0298*/ 	.short	0x0100
        /*029a*/ 	.byte	0x04
	.zero		1


	//   ....[25]....
        /*029c*/ 	.word	0x00000bf0
        /*02a0*/ 	.word	0x000000ff
        /*02a4*/ 	.word	0x000000c8
        /*02a8*/ 	.short	0x0100
        /*02aa*/ 	.byte	0x04
	.zero		1


	//   ....[26]....
        /*02ac*/ 	.word	0x00000ce0
        /*02b0*/ 	.word	0x000000ff
        /*02b4*/ 	.word	0x000000d0
        /*02b8*/ 	.short	0x0100
        /*02ba*/ 	.byte	0x04
	.zero		1


	//   ....[27]....
        /*02bc*/ 	.word	0x00000cf0
        /*02c0*/ 	.word	0x000000ff
        /*02c4*/ 	.word	0x000000e0
        /*02c8*/ 	.short	0x0100
        /*02ca*/ 	.byte	0x04
	.zero		1


	//   ....[28]....
        /*02cc*/ 	.word	0x00000d00
        /*02d0*/ 	.word	0x000000ff
        /*02d4*/ 	.word	0x000000d8
        /*02d8*/ 	.short	0x0100
        /*02da*/ 	.byte	0x04
	.zero		1


	//   ....[29]....
        /*02dc*/ 	.word	0x00000d10
        /*02e0*/ 	.word	0x000000ff
        /*02e4*/ 	.word	0x000000e8
        /*02e8*/ 	.short	0x0100
        /*02ea*/ 	.byte	0x04
	.zero		1


	//   ....[30]....
        /*02ec*/ 	.word	0x00001870
        /*02f0*/ 	.word	0x00000000
        /*02f4*/ 	.word	0x000000e0
        /*02f8*/ 	.short	0x010a
        /*02fa*/ 	.byte	0xff
	.zero		1


	//   ....[31]....
        /*02fc*/ 	.word	0x00001890
        /*0300*/ 	.word	0x00000000
        /*0304*/ 	.word	0x000000d0
        /*0308*/ 	.short	0x0101
        /*030a*/ 	.byte	0xff
	.zero		1


	//   ....[32]....
        /*030c*/ 	.word	0x00001950
        /*0310*/ 	.word	0x000000ff
        /*0314*/ 	.word	0x00000020
        /*0318*/ 	.short	0x010a
        /*031a*/ 	.byte	0x04
	.zero		1


	//   ....[33]....
        /*031c*/ 	.word	0x000019d0
        /*0320*/ 	.word	0x000000ff
        /*0324*/ 	.word	0x00000020
        /*0328*/ 	.short	0x010a
        /*032a*/ 	.byte	0x21
	.zero		1


	//   ....[34]....
        /*032c*/ 	.word	0x00001b60
        /*0330*/ 	.word	0x000000ff
        /*0334*/ 	.word	0x00000020
        /*0338*/ 	.short	0x010a
        /*033a*/ 	.byte	0x08
	.zero		1


	//   ....[35]....
        /*033c*/ 	.word	0x00001c80
        /*0340*/ 	.word	0x000000ff
        /*0344*/ 	.word	0x00000088
        /*0348*/ 	.short	0x0101
        /*034a*/ 	.byte	0x07
	.zero		1


	//   ....[36]....
        /*034c*/ 	.word	0x00001ca0
        /*0350*/ 	.word	0x000000ff
        /*0354*/ 	.word	0x00000020
        /*0358*/ 	.short	0x010a
        /*035a*/ 	.byte	0x04
	.zero		1


	//   ....[37]....
        /*035c*/ 	.word	0x00001d20
        /*0360*/ 	.word	0x000000ff
        /*0364*/ 	.word	0x00000020
        /*0368*/ 	.short	0x010a
        /*036a*/ 	.byte	0x11
	.zero		1


	//   ....[38]....
        /*036c*/ 	.word	0x00001eb0
        /*0370*/ 	.word	0x000000ff
        /*0374*/ 	.word	0x00000020
        /*0378*/ 	.short	0x010a
        /*037a*/ 	.byte	0x06
	.zero		1


	//   ....[39]....
        /*037c*/ 	.word	0x00001ff0
        /*0380*/ 	.word	0x00000003
        /*0384*/ 	.word	0x00000090
        /*0388*/ 	.short	0x010a
        /*038a*/ 	.byte	0xff
	.zero		1


	//   ....[40]....
        /*038c*/ 	.word	0x00002140
        /*0390*/ 	.word	0x00000000
        /*0394*/ 	.word	0x00000000
        /*0398*/ 	.short	0x0101
        /*039a*/ 	.byte	0xff
	.zero		1


	//   ....[41]....
        /*039c*/ 	.word	0x000026f0
        /*03a0*/ 	.word	0x000000ff
        /*03a4*/ 	.word	0x00000000
        /*03a8*/ 	.short	0x010a
        /*03aa*/ 	.byte	0x04
	.zero		1


	//   ....[42]....
        /*03ac*/ 	.word	0x00002780
        /*03b0*/ 	.word	0x000000ff
        /*03b4*/ 	.word	0x00000000
        /*03b8*/ 	.short	0x010a
        /*03ba*/ 	.byte	0x05
	.zero		1


	//   ....[43]....
        /*03bc*/ 	.word	0x00002810
        /*03c0*/ 	.word	0x000000ff
        /*03c4*/ 	.word	0x00000000
        /*03c8*/ 	.short	0x010a
        /*03ca*/ 	.byte	0x05
	.zero		1


	//   ....[44]....
        /*03cc*/ 	.word	0x000028b0
        /*03d0*/ 	.word	0x00000000
        /*03d4*/ 	.word	0x00000000
        /*03d8*/ 	.short	0x010a
        /*03da*/ 	.byte	0xff
	.zero		1


	//   ....[45]....
        /*03dc*/ 	.word	0x000029f0
        /*03e0*/ 	.word	0x00000002
        /*03e4*/ 	.word	0x000000d0
        /*03e8*/ 	.short	0x010a
        /*03ea*/ 	.byte	0xff
	.zero		1


	//   ....[46]....
        /*03ec*/ 	.word	0x00002a50
        /*03f0*/ 	.word	0x00000004
        /*03f4*/ 	.word	0x00000000
        /*03f8*/ 	.short	0x0101
        /*03fa*/ 	.byte	0xff
	.zero		1


	//   ....[47]....
        /*03fc*/ 	.word	0x00002a70
        /*0400*/ 	.word	0x000000ff
        /*0404*/ 	.word	0x000000a0
        /*0408*/ 	.short	0x010a
        /*040a*/ 	.byte	0x04
	.zero		1


	//   ....[48]....
        /*040c*/ 	.word	0x00002b90
        /*0410*/ 	.word	0x00000002
        /*0414*/ 	.word	0x00000090
        /*0418*/ 	.short	0x010a
        /*041a*/ 	.byte	0xff
	.zero		1


	//   ....[49]....
        /*041c*/ 	.word	0x00002ca0
        /*0420*/ 	.word	0x00000002
        /*0424*/ 	.word	0x00000000
        /*0428*/ 	.short	0x0101
        /*042a*/ 	.byte	0xff
	.zero		1


	//   ....[50]....
        /*042c*/ 	.word	0x00002d30
        /*0430*/ 	.word	0x000000ff
        /*0434*/ 	.word	0x000000a0
        /*0438*/ 	.short	0x0106
        /*043a*/ 	.byte	0x04
	.zero		1


	//   ....[51]....
        /*043c*/ 	.word	0x00002d50
        /*0440*/ 	.word	0x000000ff
        /*0444*/ 	.word	0x000000a0
        /*0448*/ 	.short	0x010a
        /*044a*/ 	.byte	0x04
	.zero		1


	//   ....[52]....
        /*044c*/ 	.word	0x00002de0
        /*0450*/ 	.word	0x000000ff
        /*0454*/ 	.word	0x000000a0
        /*0458*/ 	.short	0x0106
        /*045a*/ 	.byte	0x07
	.zero		1


	//   ....[53]....
        /*045c*/ 	.word	0x00002e20
        /*0460*/ 	.word	0x00000000
        /*0464*/ 	.word	0x000000a0
        /*0468*/ 	.short	0x010a
        /*046a*/ 	.byte	0xff
	.zero		1


	//   ....[54]....
        /*046c*/ 	.word	0x00003320
        /*0470*/ 	.word	0x00000000
        /*0474*/ 	.word	0x00000090
        /*0478*/ 	.short	0x010a
        /*047a*/ 	.byte	0xff
	.zero		1


	//   ....[55]....
        /*047c*/ 	.word	0x00003420
        /*0480*/ 	.word	0x00000003
        /*0484*/ 	.word	0x00000000
        /*0488*/ 	.short	0x0101
        /*048a*/ 	.byte	0xff
	.zero		1


	//   ....[56]....
        /*048c*/ 	.word	0x00003430
        /*0490*/ 	.word	0x000000ff
        /*0494*/ 	.word	0x00000000
        /*0498*/ 	.short	0x010a
        /*049a*/ 	.byte	0x04
	.zero		1


	//   ....[57]....
        /*049c*/ 	.word	0x00003450
        /*04a0*/ 	.word	0x000000ff
        /*04a4*/ 	.word	0x000000c0
        /*04a8*/ 	.short	0x010a
        /*04aa*/ 	.byte	0x12
	.zero		1


	//   ....[58]....
        /*04ac*/ 	.word	0x00003530
        /*04b0*/ 	.word	0x000000ff
        /*04b4*/ 	.word	0x00000000
        /*04b8*/ 	.short	0x010a
        /*04ba*/ 	.byte	0x06
	.zero		1


	//   ....[59]....
        /*04bc*/ 	.word	0x00003630
        /*04c0*/ 	.word	0x000000ff
        /*04c4*/ 	.word	0x00000000
        /*04c8*/ 	.short	0x010a
        /*04ca*/ 	.byte	0x04
	.zero		1


	//   ....[60]....
        /*04cc*/ 	.word	0x00003810
        /*04d0*/ 	.word	0x000000ff
        /*04d4*/ 	.word	0x00000000
        /*04d8*/ 	.short	0x010a
        /*04da*/ 	.byte	0x04
	.zero		1


	//   ....[61]....
        /*04dc*/ 	.word	0x000038a0
        /*04e0*/ 	.word	0x000000ff
        /*04e4*/ 	.word	0x00000000
        /*04e8*/ 	.short	0x010a
        /*04ea*/ 	.byte	0x04
	.zero		1


	//   ....[62]....
        /*04ec*/ 	.word	0x00003db0
        /*04f0*/ 	.word	0x0000000c
        /*04f4*/ 	.word	0x00000090
        /*04f8*/ 	.short	0x010a
        /*04fa*/ 	.byte	0xff
	.zero		1


	//   ....[63]....
        /*04fc*/ 	.word	0x00003f20
        /*0500*/ 	.word	0x00000000
        /*0504*/ 	.word	0x00000000
        /*0508*/ 	.short	0x0101
        /*050a*/ 	.byte	0xff
	.zero		1


	//   ....[64]....
        /*050c*/ 	.word	0x000043b0
        /*0510*/ 	.word	0x000000ff
        /*0514*/ 	.word	0x00000088
        /*0518*/ 	.short	0x010a
        /*051a*/ 	.byte	0x15
	.zero		1


	//   ....[65]....
        /*051c*/ 	.word	0x00004530
        /*0520*/ 	.word	0x000000ff
        /*0524*/ 	.word	0x00000060
        /*0528*/ 	.short	0x010a
        /*052a*/ 	.byte	0x15
	.zero		1


	//   ....[66]....
        /*052c*/ 	.word	0x000046a0
        /*0530*/ 	.word	0x000000ff
        /*0534*/ 	.word	0x00000040
        /*0538*/ 	.short	0x010b
        /*053a*/ 	.byte	0x15
	.zero		1


	//   ....[67]....
        /*053c*/ 	.word	0x000046b0
        /*0540*/ 	.word	0x000000ff
        /*0544*/ 	.word	0x00000000
        /*0548*/ 	.short	0x0101
        /*054a*/ 	.byte	0x28
	.zero		1


	//   ....[68]....
        /*054c*/ 	.word	0x000046c0
        /*0550*/ 	.word	0x000000ff
        /*0554*/ 	.word	0x00000068
        /*0558*/ 	.short	0x010a
        /*055a*/ 	.byte	0x15
	.zero		1


	//   ....[69]....
        /*055c*/ 	.word	0x00004810
        /*0560*/ 	.word	0x000000ff
        /*0564*/ 	.word	0x00000048
        /*0568*/ 	.short	0x010b
        /*056a*/ 	.byte	0x15
	.zero		1


	//   ....[70]....
        /*056c*/ 	.word	0x00004820
        /*0570*/ 	.word	0x000000ff
        /*0574*/ 	.word	0x00000000
        /*0578*/ 	.short	0x0101
        /*057a*/ 	.byte	0x27
	.zero		1


	//   ....[71]....
        /*057c*/ 	.word	0x00004830
        /*0580*/ 	.word	0x000000ff
        /*0584*/ 	.word	0x00000070
        /*0588*/ 	.short	0x010a
        /*058a*/ 	.byte	0x15
	.zero		1


	//   ....[72]....
        /*058c*/ 	.word	0x00004970
        /*0590*/ 	.word	0x000000ff
        /*0594*/ 	.word	0x00000050
        /*0598*/ 	.short	0x010b
        /*059a*/ 	.byte	0x15
	.zero		1


	//   ....[73]....
        /*059c*/ 	.word	0x00004980
        /*05a0*/ 	.word	0x000000ff
        /*05a4*/ 	.word	0x00000000
        /*05a8*/ 	.short	0x0101
        /*05aa*/ 	.byte	0x26
	.zero		1


	//   ....[74]....
        /*05ac*/ 	.word	0x00004990
        /*05b0*/ 	.word	0x000000ff
        /*05b4*/ 	.word	0x00000078
        /*05b8*/ 	.short	0x010a
        /*05ba*/ 	.byte	0x15
	.zero		1


	//   ....[75]....
        /*05bc*/ 	.word	0x00004b80
        /*05c0*/ 	.word	0x000000ff
        /*05c4*/ 	.word	0x00000058
        /*05c8*/ 	.short	0x010b
        /*05ca*/ 	.byte	0x15
	.zero		1


	//   ....[76]....
        /*05cc*/ 	.word	0x00004b90
        /*05d0*/ 	.word	0x000000ff
        /*05d4*/ 	.word	0x00000000
        /*05d8*/ 	.short	0x0101
        /*05da*/ 	.byte	0x25
	.zero		1


	//   ....[77]....
        /*05dc*/ 	.word	0x00004bc0
        /*05e0*/ 	.word	0x000000ff
        /*05e4*/ 	.word	0x00000060
        /*05e8*/ 	.short	0x010a
        /*05ea*/ 	.byte	0x15
	.zero		1


	//   ....[78]....
        /*05ec*/ 	.word	0x00004be0
        /*05f0*/ 	.word	0x000000ff
        /*05f4*/ 	.word	0x00000068
        /*05f8*/ 	.short	0x010a
        /*05fa*/ 	.byte	0x15
	.zero		1


	//   ....[79]....
        /*05fc*/ 	.word	0x00004c00
        /*0600*/ 	.word	0x000000ff
        /*0604*/ 	.word	0x00000070
        /*0608*/ 	.short	0x010a
        /*060a*/ 	.byte	0x15
	.zero		1


	//   ....[80]....
        /*060c*/ 	.word	0x00004c40
        /*0610*/ 	.word	0x00000000
        /*0614*/ 	.word	0x00000078
        /*0618*/ 	.short	0x010a
        /*061a*/ 	.byte	0xff
	.zero		1


	//   ....[81]....
        /*061c*/ 	.word	0x00004f80
        /*0620*/ 	.word	0x00000003
        /*0624*/ 	.word	0x00000090
        /*0628*/ 	.short	0x010a
        /*062a*/ 	.byte	0xff
	.zero		1


	//   ....[82]....
        /*062c*/ 	.word	0x00005100
        /*0630*/ 	.word	0x00000000
        /*0634*/ 	.word	0x00000000
        /*0638*/ 	.short	0x0101
        /*063a*/ 	.byte	0xff
	.zero		1


	//   ....[83]....
        /*063c*/ 	.word	0x00005c60
        /*0640*/ 	.word	0x00000003
        /*0644*/ 	.word	0x00000040
        /*0648*/ 	.short	0x010a
        /*064a*/ 	.byte	0xff
	.zero		1


	//   ....[84]....
        /*064c*/ 	.word	0x00005ca0
        /*0650*/ 	.word	0x000000b1
        /*0654*/ 	.word	0x000000b0
        /*0658*/ 	.short	0x010a
        /*065a*/ 	.byte	0xff
	.zero		1


	//   ....[85]....
        /*065c*/ 	.word	0x00005de0
        /*0660*/ 	.word	0x00000003
        /*0664*/ 	.word	0x00000040
        /*0668*/ 	.short	0x010a
        /*066a*/ 	.byte	0xff
	.zero		1


	//   ....[86]....
        /*066c*/ 	.word	0x00005f10
        /*0670*/ 	.word	0x00000000
        /*0674*/ 	.word	0x00000000
        /*0678*/ 	.short	0x0101
        /*067a*/ 	.byte	0xff
	.zero		1


	//   ....[87]....
        /*067c*/ 	.word	0x00005f90
        /*0680*/ 	.word	0x000000b1
        /*0684*/ 	.word	0x000000b0
        /*0688*/ 	.short	0x010a
        /*068a*/ 	.byte	0xff
	.zero		1


	//   ....[88]....
        /*068c*/ 	.word	0x00007340
        /*0690*/ 	.word	0x000000be
        /*0694*/ 	.word	0x00000040
        /*0698*/ 	.short	0x010a
        /*069a*/ 	.byte	0xff
	.zero		1


	//   ....[89]....
        /*069c*/ 	.word	0x00007420
        /*06a0*/ 	.word	0x000000be
        /*06a4*/ 	.word	0x00000040
        /*06a8*/ 	.short	0x010a
        /*06aa*/ 	.byte	0xff
	.zero		1


	//   ....[90]....
        /*06ac*/ 	.word	0x00007550
        /*06b0*/ 	.word	0x00000000
        /*06b4*/ 	.word	0x00000000
        /*06b8*/ 	.short	0x0101
        /*06ba*/ 	.byte	0xff
	.zero		1


	//   ....[91]....
        /*06bc*/ 	.word	0x000088f0
        /*06c0*/ 	.word	0x00000000
        /*06c4*/ 	.word	0x00000040
        /*06c8*/ 	.short	0x010a
        /*06ca*/ 	.byte	0xff
	.zero		1


	//   ....[92]....
        /*06cc*/ 	.word	0x000089d0
        /*06d0*/ 	.word	0x00000000
        /*06d4*/ 	.word	0x00000040
        /*06d8*/ 	.short	0x010a
        /*06da*/ 	.byte	0xff
	.zero		1


	//   ....[93]....
        /*06dc*/ 	.word	0x00008b20
        /*06e0*/ 	.word	0x00000002
        /*06e4*/ 	.word	0x00000000
        /*06e8*/ 	.short	0x0101
        /*06ea*/ 	.byte	0xff
	.zero		1


	//   ....[94]....
        /*06ec*/ 	.word	0x00009ed0
        /*06f0*/ 	.word	0x00000000
        /*06f4*/ 	.word	0x00000040
        /*06f8*/ 	.short	0x010a
        /*06fa*/ 	.byte	0xff
	.zero		1


	//   ....[95]....
        /*06fc*/ 	.word	0x00009fb0
        /*0700*/ 	.word	0x00000000
        /*0704*/ 	.word	0x00000040
        /*0708*/ 	.short	0x010a
        /*070a*/ 	.byte	0xff
	.zero		1


	//   ....[96]....
        /*070c*/ 	.word	0x0000a100
        /*0710*/ 	.word	0x00000002
        /*0714*/ 	.word	0x00000000
        /*0718*/ 	.short	0x0101
        /*071a*/ 	.byte	0xff
	.zero		1


	//   ....[97]....
        /*071c*/ 	.word	0x0000a700
        /*0720*/ 	.word	0x000000ff
        /*0724*/ 	.word	0x00000000
        /*0728*/ 	.short	0x0101
        /*072a*/ 	.byte	0x04
	.zero		1


	//   ....[98]....
        /*072c*/ 	.word	0x0000b590
        /*0730*/ 	.word	0x00000000
        /*0734*/ 	.word	0x000000e0
        /*0738*/ 	.short	0x010a
        /*073a*/ 	.byte	0xff
	.zero		1


	//   ....[99]....
        /*073c*/ 	.word	0x0000b5f0
        /*0740*/ 	.word	0x00000000
        /*0744*/ 	.word	0x00000020
        /*0748*/ 	.short	0x010a
        /*074a*/ 	.byte	0xff
	.zero		1


	//   ....[100]....
        /*074c*/ 	.word	0x0000b650
        /*0750*/ 	.word	0x00000000
        /*0754*/ 	.word	0x00000020
        /*0758*/ 	.short	0x010a
        /*075a*/ 	.byte	0xff
	.zero		1


	//   ....[101]....
        /*075c*/ 	.word	0x0000b6a0
        /*0760*/ 	.word	0x00000003
        /*0764*/ 	.word	0x00000090
        /*0768*/ 	.short	0x010a
        /*076a*/ 	.byte	0xff
	.zero		1


	//   ....[102]....
        /*076c*/ 	.word	0x0000b700
        /*0770*/ 	.word	0x00000000
        /*0774*/ 	.word	0x00000000
        /*0778*/ 	.short	0x010a
        /*077a*/ 	.byte	0xff
	.zero		1


	//   ....[103]....
        /*077c*/ 	.word	0x0000b760
        /*0780*/ 	.word	0x00000000
        /*0784*/ 	.word	0x00000000
        /*0788*/ 	.short	0x010a
        /*078a*/ 	.byte	0xff
	.zero		1


	//   ....[104]....
        /*078c*/ 	.word	0x0000b7c0
        /*0790*/ 	.word	0x00000000
        /*0794*/ 	.word	0x00000000
        /*0798*/ 	.short	0x010a
        /*079a*/ 	.byte	0xff
	.zero		1


	//   ....[105]....
        /*079c*/ 	.word	0x0000b810
        /*07a0*/ 	.word	0x00000002
        /*07a4*/ 	.word	0x000000d0
        /*07a8*/ 	.short	0x010a
        /*07aa*/ 	.byte	0xff
	.zero		1


	//   ....[106]....
        /*07ac*/ 	.word	0x0000b870
        /*07b0*/ 	.word	0x00000002
        /*07b4*/ 	.word	0x000000a0
        /*07b8*/ 	.short	0x010a
        /*07ba*/ 	.byte	0xff
	.zero		1


	//   ....[107]....
        /*07bc*/ 	.word	0x0000b8c0
        /*07c0*/ 	.word	0x00000002
        /*07c4*/ 	.word	0x00000090
        /*07c8*/ 	.short	0x010a
        /*07ca*/ 	.byte	0xff
	.zero		1


	//   ....[108]....
        /*07cc*/ 	.word	0x0000b920
        /*07d0*/ 	.word	0x00000000
        /*07d4*/ 	.word	0x000000a0
        /*07d8*/ 	.short	0x010a
        /*07da*/ 	.byte	0xff
	.zero		1


	//   ....[109]....
        /*07dc*/ 	.word	0x0000b970
        /*07e0*/ 	.word	0x00000000
        /*07e4*/ 	.word	0x00000090
        /*07e8*/ 	.short	0x010a
        /*07ea*/ 	.byte	0xff
	.zero		1


	//   ....[110]....
        /*07ec*/ 	.word	0x0000b9d0
        /*07f0*/ 	.word	0x00000003
        /*07f4*/ 	.word	0x000000c0
        /*07f8*/ 	.short	0x010a
        /*07fa*/ 	.byte	0xff
	.zero		1


	//   ....[111]....
        /*07fc*/ 	.word	0x0000ba30
        /*0800*/ 	.word	0x00000000
        /*0804*/ 	.word	0x00000000
        /*0808*/ 	.short	0x010a
        /*080a*/ 	.byte	0xff
	.zero		1


	//   ....[112]....
        /*080c*/ 	.word	0x0000ba90
        /*0810*/ 	.word	0x00000000
        /*0814*/ 	.word	0x00000000
        /*0818*/ 	.short	0x010a
        /*081a*/ 	.byte	0xff
	.zero		1


	//   ....[113]....
        /*081c*/ 	.word	0x0000baf0
        /*0820*/ 	.word	0x00000000
        /*0824*/ 	.word	0x00000000
        /*0828*/ 	.short	0x010a
        /*082a*/ 	.byte	0xff
	.zero		1


	//   ....[114]....
        /*082c*/ 	.word	0x0000bb40
        /*0830*/ 	.word	0x0000000c
        /*0834*/ 	.word	0x00000090
        /*0838*/ 	.short	0x010a
        /*083a*/ 	.byte	0xff
	.zero		1


	//   ....[115]....
        /*083c*/ 	.word	0x0000bba0
        /*0840*/ 	.word	0x00000000
        /*0844*/ 	.word	0x00000088
        /*0848*/ 	.short	0x010a
        /*084a*/ 	.byte	0xff
	.zero		1


	//   ....[116]....
        /*084c*/ 	.word	0x0000bc00
        /*0850*/ 	.word	0x00000000
        /*0854*/ 	.word	0x00000060
        /*0858*/ 	.short	0x010a
        /*085a*/ 	.byte	0xff
	.zero		1


	//   ....[117]....
        /*085c*/ 	.word	0x0000bc60
        /*0860*/ 	.word	0x00000000
        /*0864*/ 	.word	0x00000068
        /*0868*/ 	.short	0x010a
        /*086a*/ 	.byte	0xff
	.zero		1


	//   ....[118]....
        /*086c*/ 	.word	0x0000bcc0
        /*0870*/ 	.word	0x00000000
        /*0874*/ 	.word	0x00000070
        /*0878*/ 	.short	0x010a
        /*087a*/ 	.byte	0xff
	.zero		1


	//   ....[119]....
        /*087c*/ 	.word	0x0000bd20
        /*0880*/ 	.word	0x00000000
        /*0884*/ 	.word	0x00000078
        /*0888*/ 	.short	0x010a
        /*088a*/ 	.byte	0xff
	.zero		1


	//   ....[120]....
        /*088c*/ 	.word	0x0000bd80
        /*0890*/ 	.word	0x00000000
        /*0894*/ 	.word	0x00000060
        /*0898*/ 	.short	0x010a
        /*089a*/ 	.byte	0xff
	.zero		1


	//   ....[121]....
        /*089c*/ 	.word	0x0000bde0
        /*08a0*/ 	.word	0x00000000
        /*08a4*/ 	.word	0x00000068
        /*08a8*/ 	.short	0x010a
        /*08aa*/ 	.byte	0xff
	.zero		1


	//   ....[122]....
        /*08ac*/ 	.word	0x0000be40
        /*08b0*/ 	.word	0x00000000
        /*08b4*/ 	.word	0x00000070
        /*08b8*/ 	.short	0x010a
        /*08ba*/ 	.byte	0xff
	.zero		1


	//   ....[123]....
        /*08bc*/ 	.word	0x0000be90
        /*08c0*/ 	.word	0x00000003
        /*08c4*/ 	.word	0x00000090
        /*08c8*/ 	.short	0x010a
        /*08ca*/ 	.byte	0xff
	.zero		1


	//   ....[124]....
        /*08cc*/ 	.word	0x0000bee0
        /*08d0*/ 	.word	0x00000003
        /*08d4*/ 	.word	0x00000040
        /*08d8*/ 	.short	0x010a
        /*08da*/ 	.byte	0xff
	.zero		1


	//   ....[125]....
        /*08dc*/ 	.word	0x0000bf30
        /*08e0*/ 	.word	0x000000b1
        /*08e4*/ 	.word	0x000000b0
        /*08e8*/ 	.short	0x010a
        /*08ea*/ 	.byte	0xff
	.zero		1


	//   ....[126]....
        /*08ec*/ 	.word	0x0000bf80
        /*08f0*/ 	.word	0x000000be
        /*08f4*/ 	.word	0x00000040
        /*08f8*/ 	.short	0x010a
        /*08fa*/ 	.byte	0xff
	.zero		1


	//   ....[127]....
        /*08fc*/ 	.word	0x0000bfd0
        /*0900*/ 	.word	0x00000000
        /*0904*/ 	.word	0x00000040
        /*0908*/ 	.short	0x010a
        /*090a*/ 	.byte	0xff
	.zero		1


	//   ....[128]....
        /*090c*/ 	.word	0x0000c020
        /*0910*/ 	.word	0x00000000
        /*0914*/ 	.word	0x00000040
        /*0918*/ 	.short	0x010a
        /*091a*/ 	.byte	0xff
	.zero		1


	//----- nvinfo : EIATTR_NUM_MBARRIERS
	.align		4
.L_48:
        /*091c*/ 	.byte	0x03, 0x38
        /*091e*/ 	.short	0x001e


	//----- nvinfo : EIATTR_EXIT_INSTR_OFFSETS
	.align		4
        /*0920*/ 	.byte	0x04, 0x1c
        /*0922*/ 	.short	(.L_50 - .L_49)


	//   ....[0]....
.L_49:
        /*0924*/ 	.word	0x000028e0


	//   ....[1]....
        /*0928*/ 	.word	0x00002df0


	//   ....[2]....
        /*092c*/ 	.word	0x00002e50


	//   ....[3]....
        /*0930*/ 	.word	0x00003b00


	//   ....[4]....
        /*0934*/ 	.word	0x00004c70


	//   ....[5]....
        /*0938*/ 	.word	0x00004cb0


	//   ....[6]....
        /*093c*/ 	.word	0x0000b580


	//----- nvinfo : EIATTR_MAX_THREADS
	.align		4
.L_50:
        /*0940*/ 	.byte	0x04, 0x05
        /*0942*/ 	.short	(.L_52 - .L_51)
.L_51:
        /*0944*/ 	.word	0x00000100
        /*0948*/ 	.word	0x00000001
        /*094c*/ 	.word	0x00000001


	//----- nvinfo : EIATTR_CRS_STACK_SIZE
	.align		4
.L_52:
        /*0950*/ 	.byte	0x04, 0x1e
        /*0952*/ 	.short	(.L_54 - .L_53)
.L_53:
        /*0954*/ 	.word	0x00000000


	//----- nvinfo : EIATTR_CBANK_PARAM_SIZE
	.align		4
.L_54:
        /*0958*/ 	.byte	0x03, 0x19
        /*095a*/ 	.short	0x0800


	//----- nvinfo : EIATTR_PARAM_CBANK
	.align		4
        /*095c*/ 	.byte	0x04, 0x0a
        /*095e*/ 	.short	(.L_56 - .L_55)
	.align		4
.L_55:
        /*0960*/ 	.word	index@(.nv.constant0._ZN7cutlass13device_kernelINS_4gemm6kernel13GemmUniversalIN4cute5tupleIJiiiiEEENS1_10collective13CollectiveMmaINS1_35MainloopSm100TmaUmmaWarpSpecializedILi4ELi2ELi2ENS5_IJNS4_1CILi1EEENSA_ILi2EEESB_EEEEENS5_IJNSA_ILi128EEENSA_ILi256EEENSA_ILi32EEEEEENS_12float_e4m3_tENS5_IJlSB_lEEESJ_SK_NS4_8TiledMMAINS4_8MMA_AtomIJNS4_10MMA_TraitsINS4_19SM100_MMA_F8F6F4_SSEJSJ_SJ_fSF_SG_NS4_17integral_constantINS4_4UMMA5MajorELSR_0EEESS_NSP_INSQ_7ScaleInELST_0EEESU_EEEEEENS4_6LayoutINS5_IJSB_SB_SB_EEENS5_IJNSA_ILi0EEESZ_SZ_EEEEENS5_IJNS4_10UnderscoreES12_S12_EEEEENS4_23SM90_TMA_LOAD_MULTICASTENS4_14ComposedLayoutINS4_7SwizzleILi1ELi4ELi3EEENS4_18smem_ptr_flag_bitsILi8EEENSX_INS5_IJNSA_ILi8EEESH_EEENS5_IJSH_SB_EEEEEEEvNS4_8identityENS4_13SM90_TMA_LOADES1F_vS1G_EENS_8epilogue10collective18CollectiveEpilogueINS1J_23Sm100TmaWarpSpecializedILi4ELi2ELi64ELb0ELb0EEEJSI_NS5_IJNSX_ISF_SB_EENSX_INSA_ILi64EEESB_EEEEESJ_SK_SJ_SK_NS1J_6fusion15FusionCallbacksIS1N_NS1S_17LinearCombinationISJ_fSJ_fLNS_15FloatRoundStyleE2EEESI_S1R_JEEENS4_5SM1004TMEM4LOAD26SM100_TMEM_LOAD_32dp32b64xES1H_NS16_INS17_ILi2ELi4ELi3EEES1A_NSX_INS5_IJS1B_S1P_EEENS5_IJS1P_SB_EEEEEEENS4_39AutoVectorizingCopyWithAssumedAlignmentILi128EEENS4_14SM90_TMA_STOREES26_S28_S28_EEEvvEEEEvNT_6ParamsE)
        /*0964*/ 	.short	0x0380
        /*0966*/ 	.short	0x0800


	//----- nvinfo : EIATTR_SW_WAR
	.align		4
.L_56:
        /*0968*/ 	.byte	0x04, 0x36
        /*096a*/ 	.short	(.L_58 - .L_57)
.L_57:
        /*096c*/ 	.word	0x00000008
.L_58:


//--------------------- .nv.callgraph             --------------------------
	.section	.nv.callgraph,"",@"SHT_CUDA_CALLGRAPH"
	.align	4
	.sectionentsize	8
	.align		4
        /*0000*/ 	.word	0x00000000
	.align		4
        /*0004*/ 	.word	0xffffffff
	.align		4
        /*0008*/ 	.word	index@(_ZN7cutlass13device_kernelINS_4gemm6kernel13GemmUniversalIN4cute5tupleIJiiiiEEENS1_10collective13CollectiveMmaINS1_35MainloopSm100TmaUmmaWarpSpecializedILi4ELi2ELi2ENS5_IJNS4_1CILi1EEENSA_ILi2EEESB_EEEEENS5_IJNSA_ILi128EEENSA_ILi256EEENSA_ILi32EEEEEENS_12float_e4m3_tENS5_IJlSB_lEEESJ_SK_NS4_8TiledMMAINS4_8MMA_AtomIJNS4_10MMA_TraitsINS4_19SM100_MMA_F8F6F4_SSEJSJ_SJ_fSF_SG_NS4_17integral_constantINS4_4UMMA5MajorELSR_0EEESS_NSP_INSQ_7ScaleInELST_0EEESU_EEEEEENS4_6LayoutINS5_IJSB_SB_SB_EEENS5_IJNSA_ILi0EEESZ_SZ_EEEEENS5_IJNS4_10UnderscoreES12_S12_EEEEENS4_23SM90_TMA_LOAD_MULTICASTENS4_14ComposedLayoutINS4_7SwizzleILi1ELi4ELi3EEENS4_18smem_ptr_flag_bitsILi8EEENSX_INS5_IJNSA_ILi8EEESH_EEENS5_IJSH_SB_EEEEEEEvNS4_8identityENS4_13SM90_TMA_LOADES1F_vS1G_EENS_8epilogue10collective18CollectiveEpilogueINS1J_23Sm100TmaWarpSpecializedILi4ELi2ELi64ELb0ELb0EEEJSI_NS5_IJNSX_ISF_SB_EENSX_INSA_ILi64EEESB_EEEEESJ_SK_SJ_SK_NS1J_6fusion15FusionCallbacksIS1N_NS1S_17LinearCombinationISJ_fSJ_fLNS_15FloatRoundStyleE2EEESI_S1R_JEEENS4_5SM1004TMEM4LOAD26SM100_TMEM_LOAD_32dp32b64xES1H_NS16_INS17_ILi2ELi4ELi3EEES1A_NSX_INS5_IJS1B_S1P_EEENS5_IJS1P_SB_EEEEEEENS4_39AutoVectorizingCopyWithAssumedAlignmentILi128EEENS4_14SM90_TMA_STOREES26_S28_S28_EEEvvEEEEvNT_6ParamsE)
	.align		4
        /*000c*/ 	.word	index@(__assertfail)
	.align		4
        /*0010*/ 	.word	0x00000000
	.align		4
        /*0014*/ 	.word	0xfffffffe
	.align		4
        /*0018*/ 	.word	0x00000000
	.align		4
        /*001c*/ 	.word	0xfffffffd
	.align		4
        /*0020*/ 	.word	0x00000000
	.align		4
        /*0024*/ 	.word	0xfffffffc


//--------------------- .nv.constant4             --------------------------
	.section	.nv.constant4,"a",@progbits
	.align	8
	.align		8
.nv.constant4:
        /*0000*/ 	.dword	__assertfail
	.align		8
        /*0008*/ 	.dword	__unnamed_1
	.align		8
        /*0010*/ 	.dword	__unnamed_2
	.align		8
        /*0018*/ 	.dword	__unnamed_3
	.align		8
        /*0020*/ 	.dword	_ZN39_INTERNAL_7d82a9a2_4_k_cu_03e34490_78064cuda3std3__45__cpo5beginE
	.align		8
        /*0028*/ 	.dword	_ZN39_INTERNAL_7d82a9a2_4_k_cu_03e34490_78064cuda3std3__45__cpo3endE
	.align		8
        /*0030*/ 	.dword	_ZN39_INTERNAL_7d82a9a2_4_k_cu_03e34490_78064cuda3std3__45__cpo6cbeginE
	.align		8
        /*0038*/ 	.dword	_ZN39_INTERNAL_7d82a9a2_4_k_cu_03e34490_78064cuda3std3__45__cpo4cendE
	.align		8
        /*0040*/ 	.dword	_ZN39_INTERNAL_7d82a9a2_4_k_cu_03e34490_78064cuda3std3__441_GLOBAL__N__7d82a9a2_4_k_cu_03e34490_78066ignoreE
	.align		8
        /*0048*/ 	.dword	_ZN39_INTERNAL_7d82a9a2_4_k_cu_03e34490_78064cuda3std3__419piecewise_constructE
	.align		8
        /*0050*/ 	.dword	_ZN39_INTERNAL_7d82a9a2_4_k_cu_03e34490_78064cuda3std3__48in_placeE
	.align		8
        /*0058*/ 	.dword	_ZN39_INTERNAL_7d82a9a2_4_k_cu_03e34490_78064cuda3std6ranges3__45__cpo4swapE
	.align		8
        /*0060*/ 	.dword	_ZN39_INTERNAL_7d82a9a2_4_k_cu_03e34490_78064cuda3std6ranges3__45__cpo9iter_moveE
	.align		8
        /*0068*/ 	.dword	_ZN39_INTERNAL_7d82a9a2_4_k_cu_03e34490_78064cute7productE
	.align		8
        /*0070*/ 	.dword	_ZN39_INTERNAL_7d82a9a2_4_k_cu_03e34490_78064cute1_E
	.align		8
        /*0078*/ 	.dword	$str$25
	.align		8
        /*0080*/ 	.dword	$str$26
	.align		8
        /*0088*/ 	.dword	$str$27
	.align		8
        /*0090*/ 	.dword	$str$28


//--------------------- .text._ZN7cutlass13device_kernelINS_4gemm6kernel13GemmUniversalIN4cute5tupleIJiiiiEEENS1_10collective13CollectiveMmaINS1_35MainloopSm100TmaUmmaWarpSpecializedILi4ELi2ELi2ENS5_IJNS4_1CILi1EEENSA_ILi2EEESB_EEEEENS5_IJNSA_ILi128EEENSA_ILi256EEENSA_ILi32EEEEEENS_12float_e4m3_tENS5_IJlSB_lEEESJ_SK_NS4_8TiledMMAINS4_8MMA_AtomIJNS4_10MMA_TraitsINS4_19SM100_MMA_F8F6F4_SSEJSJ_SJ_fSF_SG_NS4_17integral_constantINS4_4UMMA5MajorELSR_0EEESS_NSP_INSQ_7ScaleInELST_0EEESU_EEEEEENS4_6LayoutINS5_IJSB_SB_SB_EEENS5_IJNSA_ILi0EEESZ_SZ_EEEEENS5_IJNS4_10UnderscoreES12_S12_EEEEENS4_23SM90_TMA_LOAD_MULTICASTENS4_14ComposedLayoutINS4_7SwizzleILi1ELi4ELi3EEENS4_18smem_ptr_flag_bitsILi8EEENSX_INS5_IJNSA_ILi8EEESH_EEENS5_IJSH_SB_EEEEEEEvNS4_8identityENS4_13SM90_TMA_LOADES1F_vS1G_EENS_8epilogue10collective18CollectiveEpilogueINS1J_23Sm100TmaWarpSpecializedILi4ELi2ELi64ELb0ELb0EEEJSI_NS5_IJNSX_ISF_SB_EENSX_INSA_ILi64EEESB_EEEEESJ_SK_SJ_SK_NS1J_6fusion15FusionCallbacksIS1N_NS1S_17LinearCombinationISJ_fSJ_fLNS_15FloatRoundStyleE2EEESI_S1R_JEEENS4_5SM1004TMEM4LOAD26SM100_TMEM_LOAD_32dp32b64xES1H_NS16_INS17_ILi2ELi4ELi3EEES1A_NSX_INS5_IJS1B_S1P_EEENS5_IJS1P_SB_EEEEEEENS4_39AutoVectorizingCopyWithAssumedAlignmentILi128EEENS4_14SM90_TMA_STOREES26_S28_S28_EEEvvEEEEvNT_6ParamsE --------------------------
	.section	.text._ZN7cutlass13device_kernelINS_4gemm6kernel13GemmUniversalIN4cute5tupleIJiiiiEEENS1_10collective13CollectiveMmaINS1_35MainloopSm100TmaUmmaWarpSpecializedILi4ELi2ELi2ENS5_IJNS4_1CILi1EEENSA_ILi2EEESB_EEEEENS5_IJNSA_ILi128EEENSA_ILi256EEENSA_ILi32EEEEEENS_12float_e4m3_tENS5_IJlSB_lEEESJ_SK_NS4_8TiledMMAINS4_8MMA_AtomIJNS4_10MMA_TraitsINS4_19SM100_MMA_F8F6F4_SSEJSJ_SJ_fSF_SG_NS4_17integral_constantINS4_4UMMA5MajorELSR_0EEESS_NSP_INSQ_7ScaleInELST_0EEESU_EEEEEENS4_6LayoutINS5_IJSB_SB_SB_EEENS5_IJNSA_ILi0EEESZ_SZ_EEEEENS5_IJNS4_10UnderscoreES12_S12_EEEEENS4_23SM90_TMA_LOAD_MULTICASTENS4_14ComposedLayoutINS4_7SwizzleILi1ELi4ELi3EEENS4_18smem_ptr_flag_bitsILi8EEENSX_INS5_IJNSA_ILi8EEESH_EEENS5_IJSH_SB_EEEEEEEvNS4_8identityENS4_13SM90_TMA_LOADES1F_vS1G_EENS_8epilogue10collective18CollectiveEpilogueINS1J_23Sm100TmaWarpSpecializedILi4ELi2ELi64ELb0ELb0EEEJSI_NS5_IJNSX_ISF_SB_EENSX_INSA_ILi64EEESB_EEEEESJ_SK_SJ_SK_NS1J_6fusion15FusionCallbacksIS1N_NS1S_17LinearCombinationISJ_fSJ_fLNS_15FloatRoundStyleE2EEESI_S1R_JEEENS4_5SM1004TMEM4LOAD26SM100_TMEM_LOAD_32dp32b64xES1H_NS16_INS17_ILi2ELi4ELi3EEES1A_NSX_INS5_IJS1B_S1P_EEENS5_IJS1P_SB_EEEEEEENS4_39AutoVectorizingCopyWithAssumedAlignmentILi128EEENS4_14SM90_TMA_STOREES26_S28_S28_EEEvvEEEEvNT_6ParamsE,"ax",@progbits
	.align	128
.text._ZN7cutlass13device_kernelINS_4gemm6kernel13GemmUniversalIN4cute5tupleIJiiiiEEENS1_10collective13CollectiveMmaINS1_35MainloopSm100TmaUmmaWarpSpecializedILi4ELi2ELi2ENS5_IJNS4_1CILi1EEENSA_ILi2EEESB_EEEEENS5_IJNSA_ILi128EEENSA_ILi256EEENSA_ILi32EEEEEENS_12float_e4m3_tENS5_IJlSB_lEEESJ_SK_NS4_8TiledMMAINS4_8MMA_AtomIJNS4_10MMA_TraitsINS4_19SM100_MMA_F8F6F4_SSEJSJ_SJ_fSF_SG_NS4_17integral_constantINS4_4UMMA5MajorELSR_0EEESS_NSP_INSQ_7ScaleInELST_0EEESU_EEEEEENS4_6LayoutINS5_IJSB_SB_SB_EEENS5_IJNSA_ILi0EEESZ_SZ_EEEEENS5_IJNS4_10UnderscoreES12_S12_EEEEENS4_23SM90_TMA_LOAD_MULTICASTENS4_14ComposedLayoutINS4_7SwizzleILi1ELi4ELi3EEENS4_18smem_ptr_flag_bitsILi8EEENSX_INS5_IJNSA_ILi8EEESH_EEENS5_IJSH_SB_EEEEEEEvNS4_8identityENS4_13SM90_TMA_LOADES1F_vS1G_EENS_8epilogue10collective18CollectiveEpilogueINS1J_23Sm100TmaWarpSpecializedILi4ELi2ELi64ELb0ELb0EEEJSI_NS5_IJNSX_ISF_SB_EENSX_INSA_ILi64EEESB_EEEEESJ_SK_SJ_SK_NS1J_6fusion15FusionCallbacksIS1N_NS1S_17LinearCombinationISJ_fSJ_fLNS_15FloatRoundStyleE2EEESI_S1R_JEEENS4_5SM1004TMEM4LOAD26SM100_TMEM_LOAD_32dp32b64xES1H_NS16_INS17_ILi2ELi4ELi3EEES1A_NSX_INS5_IJS1B_S1P_EEENS5_IJS1P_SB_EEEEEEENS4_39AutoVectorizingCopyWithAssumedAlignmentILi128EEENS4_14SM90_TMA_STOREES26_S28_S28_EEEvvEEEEvNT_6ParamsE:
        .type           _ZN7cutlass13device_kernelINS_4gemm6kernel13GemmUniversalIN4cute5tupleIJiiiiEEENS1_10collective13CollectiveMmaINS1_35MainloopSm100TmaUmmaWarpSpecializedILi4ELi2ELi2ENS5_IJNS4_1CILi1EEENSA_ILi2EEESB_EEEEENS5_IJNSA_ILi128EEENSA_ILi256EEENSA_ILi32EEEEEENS_12float_e4m3_tENS5_IJlSB_lEEESJ_SK_NS4_8TiledMMAINS4_8MMA_AtomIJNS4_10MMA_TraitsINS4_19SM100_MMA_F8F6F4_SSEJSJ_SJ_fSF_SG_NS4_17integral_constantINS4_4UMMA5MajorELSR_0EEESS_NSP_INSQ_7ScaleInELST_0EEESU_EEEEEENS4_6LayoutINS5_IJSB_SB_SB_EEENS5_IJNSA_ILi0EEESZ_SZ_EEEEENS5_IJNS4_10UnderscoreES12_S12_EEEEENS4_23SM90_TMA_LOAD_MULTICASTENS4_14ComposedLayoutINS4_7SwizzleILi1ELi4ELi3EEENS4_18smem_ptr_flag_bitsILi8EEENSX_INS5_IJNSA_ILi8EEESH_EEENS5_IJSH_SB_EEEEEEEvNS4_8identityENS4_13SM90_TMA_LOADES1F_vS1G_EENS_8epilogue10collective18CollectiveEpilogueINS1J_23Sm100TmaWarpSpecializedILi4ELi2ELi64ELb0ELb0EEEJSI_NS5_IJNSX_ISF_SB_EENSX_INSA_ILi64EEESB_EEEEESJ_SK_SJ_SK_NS1J_6fusion15FusionCallbacksIS1N_NS1S_17LinearCombinationISJ_fSJ_fLNS_15FloatRoundStyleE2EEESI_S1R_JEEENS4_5SM1004TMEM4LOAD26SM100_TMEM_LOAD_32dp32b64xES1H_NS16_INS17_ILi2ELi4ELi3EEES1A_NSX_INS5_IJS1B_S1P_EEENS5_IJS1P_SB_EEEEEEENS4_39AutoVectorizingCopyWithAssumedAlignmentILi128EEENS4_14SM90_TMA_STOREES26_S28_S28_EEEvvEEEEvNT_6ParamsE,@function
        .size           _ZN7cutlass13device_kernelINS_4gemm6kernel13GemmUniversalIN4cute5tupleIJiiiiEEENS1_10collective13CollectiveMmaINS1_35MainloopSm100TmaUmmaWarpSpecializedILi4ELi2ELi2ENS5_IJNS4_1CILi1EEENSA_ILi2EEESB_EEEEENS5_IJNSA_ILi128EEENSA_ILi256EEENSA_ILi32EEEEEENS_12float_e4m3_tENS5_IJlSB_lEEESJ_SK_NS4_8TiledMMAINS4_8MMA_AtomIJNS4_10MMA_TraitsINS4_19SM100_MMA_F8F6F4_SSEJSJ_SJ_fSF_SG_NS4_17integral_constantINS4_4UMMA5MajorELSR_0EEESS_NSP_INSQ_7ScaleInELST_0EEESU_EEEEEENS4_6LayoutINS5_IJSB_SB_SB_EEENS5_IJNSA_ILi0EEESZ_SZ_EEEEENS5_IJNS4_10UnderscoreES12_S12_EEEEENS4_23SM90_TMA_LOAD_MULTICASTENS4_14ComposedLayoutINS4_7SwizzleILi1ELi4ELi3EEENS4_18smem_ptr_flag_bitsILi8EEENSX_INS5_IJNSA_ILi8EEESH_EEENS5_IJSH_SB_EEEEEEEvNS4_8identityENS4_13SM90_TMA_LOADES1F_vS1G_EENS_8epilogue10collective18CollectiveEpilogueINS1J_23Sm100TmaWarpSpecializedILi4ELi2ELi64ELb0ELb0EEEJSI_NS5_IJNSX_ISF_SB_EENSX_INSA_ILi64EEESB_EEEEESJ_SK_SJ_SK_NS1J_6fusion15FusionCallbacksIS1N_NS1S_17LinearCombinationISJ_fSJ_fLNS_15FloatRoundStyleE2EEESI_S1R_JEEENS4_5SM1004TMEM4LOAD26SM100_TMEM_LOAD_32dp32b64xES1H_NS16_INS17_ILi2ELi4ELi3EEES1A_NSX_INS5_IJS1B_S1P_EEENS5_IJS1P_SB_EEEEEEENS4_39AutoVectorizingCopyWithAssumedAlignmentILi128EEENS4_14SM90_TMA_STOREES26_S28_S28_EEEvvEEEEvNT_6ParamsE,(.L_x_174 - _ZN7cutlass13device_kernelINS_4gemm6kernel13GemmUniversalIN4cute5tupleIJiiiiEEENS1_10collective13CollectiveMmaINS1_35MainloopSm100TmaUmmaWarpSpecializedILi4ELi2ELi2ENS5_IJNS4_1CILi1EEENSA_ILi2EEESB_EEEEENS5_IJNSA_ILi128EEENSA_ILi256EEENSA_ILi32EEEEEENS_12float_e4m3_tENS5_IJlSB_lEEESJ_SK_NS4_8TiledMMAINS4_8MMA_AtomIJNS4_10MMA_TraitsINS4_19SM100_MMA_F8F6F4_SSEJSJ_SJ_fSF_SG_NS4_17integral_constantINS4_4UMMA5MajorELSR_0EEESS_NSP_INSQ_7ScaleInELST_0EEESU_EEEEEENS4_6LayoutINS5_IJSB_SB_SB_EEENS5_IJNSA_ILi0EEESZ_SZ_EEEEENS5_IJNS4_10UnderscoreES12_S12_EEEEENS4_23SM90_TMA_LOAD_MULTICASTENS4_14ComposedLayoutINS4_7SwizzleILi1ELi4ELi3EEENS4_18smem_ptr_flag_bitsILi8EEENSX_INS5_IJNSA_ILi8EEESH_EEENS5_IJSH_SB_EEEEEEEvNS4_8identityENS4_13SM90_TMA_LOADES1F_vS1G_EENS_8epilogue10collective18CollectiveEpilogueINS1J_23Sm100TmaWarpSpecializedILi4ELi2ELi64ELb0ELb0EEEJSI_NS5_IJNSX_ISF_SB_EENSX_INSA_ILi64EEESB_EEEEESJ_SK_SJ_SK_NS1J_6fusion15FusionCallbacksIS1N_NS1S_17LinearCombinationISJ_fSJ_fLNS_15FloatRoundStyleE2EEESI_S1R_JEEENS4_5SM1004TMEM4LOAD26SM100_TMEM_LOAD_32dp32b64xES1H_NS16_INS17_ILi2ELi4ELi3EEES1A_NSX_INS5_IJS1B_S1P_EEENS5_IJS1P_SB_EEEEEEENS4_39AutoVectorizingCopyWithAssumedAlignmentILi128EEENS4_14SM90_TMA_STOREES26_S28_S28_EEEvvEEEEvNT_6ParamsE)
        .other          _ZN7cutlass13device_kernelINS_4gemm6kernel13GemmUniversalIN4cute5tupleIJiiiiEEENS1_10collective13CollectiveMmaINS1_35MainloopSm100TmaUmmaWarpSpecializedILi4ELi2ELi2ENS5_IJNS4_1CILi1EEENSA_ILi2EEESB_EEEEENS5_IJNSA_ILi128EEENSA_ILi256EEENSA_ILi32EEEEEENS_12float_e4m3_tENS5_IJlSB_lEEESJ_SK_NS4_8TiledMMAINS4_8MMA_AtomIJNS4_10MMA_TraitsINS4_19SM100_MMA_F8F6F4_SSEJSJ_SJ_fSF_SG_NS4_17integral_constantINS4_4UMMA5MajorELSR_0EEESS_NSP_INSQ_7ScaleInELST_0EEESU_EEEEEENS4_6LayoutINS5_IJSB_SB_SB_EEENS5_IJNSA_ILi0EEESZ_SZ_EEEEENS5_IJNS4_10UnderscoreES12_S12_EEEEENS4_23SM90_TMA_LOAD_MULTICASTENS4_14ComposedLayoutINS4_7SwizzleILi1ELi4ELi3EEENS4_18smem_ptr_flag_bitsILi8EEENSX_INS5_IJNSA_ILi8EEESH_EEENS5_IJSH_SB_EEEEEEEvNS4_8identityENS4_13SM90_TMA_LOADES1F_vS1G_EENS_8epilogue10collective18CollectiveEpilogueINS1J_23Sm100TmaWarpSpecializedILi4ELi2ELi64ELb0ELb0EEEJSI_NS5_IJNSX_ISF_SB_EENSX_INSA_ILi64EEESB_EEEEESJ_SK_SJ_SK_NS1J_6fusion15FusionCallbacksIS1N_NS1S_17LinearCombinationISJ_fSJ_fLNS_15FloatRoundStyleE2EEESI_S1R_JEEENS4_5SM1004TMEM4LOAD26SM100_TMEM_LOAD_32dp32b64xES1H_NS16_INS17_ILi2ELi4ELi3EEES1A_NSX_INS5_IJS1B_S1P_EEENS5_IJS1P_SB_EEEEEEENS4_39AutoVectorizingCopyWithAssumedAlignmentILi128EEENS4_14SM90_TMA_STOREES26_S28_S28_EEEvvEEEEvNT_6ParamsE,@"STO_CUDA_ENTRY STV_DEFAULT"
_ZN7cutlass13device_kernelINS_4gemm6kernel13GemmUniversalIN4cute5tupleIJiiiiEEENS1_10collective13CollectiveMmaINS1_35MainloopSm100TmaUmmaWarpSpecializedILi4ELi2ELi2ENS5_IJNS4_1CILi1EEENSA_ILi2EEESB_EEEEENS5_IJNSA_ILi128EEENSA_ILi256EEENSA_ILi32EEEEEENS_12float_e4m3_tENS5_IJlSB_lEEESJ_SK_NS4_8TiledMMAINS4_8MMA_AtomIJNS4_10MMA_TraitsINS4_19SM100_MMA_F8F6F4_SSEJSJ_SJ_fSF_SG_NS4_17integral_constantINS4_4UMMA5MajorELSR_0EEESS_NSP_INSQ_7ScaleInELST_0EEESU_EEEEEENS4_6LayoutINS5_IJSB_SB_SB_EEENS5_IJNSA_ILi0EEESZ_SZ_EEEEENS5_IJNS4_10UnderscoreES12_S12_EEEEENS4_23SM90_TMA_LOAD_MULTICASTENS4_14ComposedLayoutINS4_7SwizzleILi1ELi4ELi3EEENS4_18smem_ptr_flag_bitsILi8EEENSX_INS5_IJNSA_ILi8EEESH_EEENS5_IJSH_SB_EEEEEEEvNS4_8identityENS4_13SM90_TMA_LOADES1F_vS1G_EENS_8epilogue10collective18CollectiveEpilogueINS1J_23Sm100TmaWarpSpecializedILi4ELi2ELi64ELb0ELb0EEEJSI_NS5_IJNSX_ISF_SB_EENSX_INSA_ILi64EEESB_EEEEESJ_SK_SJ_SK_NS1J_6fusion15FusionCallbacksIS1N_NS1S_17LinearCombinationISJ_fSJ_fLNS_15FloatRoundStyleE2EEESI_S1R_JEEENS4_5SM1004TMEM4LOAD26SM100_TMEM_LOAD_32dp32b64xES1H_NS16_INS17_ILi2ELi4ELi3EEES1A_NSX_INS5_IJS1B_S1P_EEENS5_IJS1P_SB_EEEEEEENS4_39AutoVectorizingCopyWithAssumedAlignmentILi128EEENS4_14SM90_TMA_STOREES26_S28_S28_EEEvvEEEEvNT_6ParamsE:
[----:B------:R-:W1:Y:S01]  /*0000*/  LDC R1, c[0x0][0x37c] ;  /* 0x0000df00ff017b82 */ /* 0x000e620000000800 */
[----:B------:R-:W2:Y:S01]  /*0010*/  S2R R170, SR_TID.X ;  /* 0x0000000000aa7919 */ /* 0x000ea20000002100 */
[----:B------:R-:W3:Y:S01]  /*0020*/  LDCU.64 UR8, c[0x0][0x890] ;  /* 0x00011200ff0877ac */ /* 0x000ee20008000a00 */
[----:B------:R-:W-:Y:S02]  /*0030*/  PRMT R158, RZ, 0x7610, R158 ;  /* 0x00007610ff9e7816 */ /* 0x000fe4000000009e */
[----:B------:R-:W-:Y:S01]  /*0040*/  ELECT P3, URZ, PT ;  /* 0x0000000000ff782f */ /* 0x000fe20003860000 */
[----:B---3--:R-:W-:-:S04]  /*0050*/  UISETP.NE.U32.AND UP0, UPT, UR8, URZ, UPT ;  /* 0x000000ff0800728c */ /* 0x008fc8000bf05070 */
[----:B------:R-:W-:Y:S01]  /*0060*/  UISETP.NE.AND.EX UP0, UPT, UR9, URZ, UPT, UP0 ;  /* 0x000000ff0900728c */ /* 0x000fe2000bf05300 */
[----:B--2---:R-:W-:-:S05]  /*0070*/  SHF.R.U32.HI R159, RZ, 0x5, R170 ;  /* 0x00000005ff9f7819 */ /* 0x004fca00000116aa */
[----:B------:R-:W2:Y:S02]  /*0080*/  SHFL.IDX PT, R0, R159, RZ, 0x1f ;  /* 0x00001fff9f007589 */ /* 0x000ea400000e0000 */
[----:B--2---:R-:W-:Y:S01]  /*0090*/  R2UR UR17, R0 ;  /* 0x00000000001172ca */ /* 0x004fe200000e0000 */
[----:B-1----:R-:W-:-:S14]  /*00a0*/  BRA.U UP0, `(.L_x_0) ;  /* 0x0000000100307547 */ /* 0x002fdc000b800000 */
[----:B------:R-:W1:Y:S02]  /*00b0*/  LDCU.64 UR4, c[0x0][0x888] ;  /* 0x00011100ff0477ac */ /* 0x000e640008000a00 */
[----:B-1----:R-:W-:-:S04]  /*00c0*/  UISETP.NE.U32.AND UP0, UPT, UR4, URZ, UPT ;  /* 0x000000ff0400728c */ /* 0x002fc8000bf05070 */
[----:B------:R-:W-:-:S09]  /*00d0*/  UISETP.NE.AND.EX UP0, UPT, UR5, URZ, UPT, UP0 ;  /* 0x000000ff0500728c */ /* 0x000fd2000bf05300 */
[----:B------:R-:W-:Y:S05]  /*00e0*/  BRA.U !UP0, `(.L_x_1) ;  /* 0x0000000108147547 */ /* 0x000fea000b800000 */
[----:B------:R-:W1:Y:S01]  /*00f0*/  LDC.64 R2, c[0x0][0x888] ;  /* 0x00022200ff027b82 */ /* 0x000e620000000a00 */
[----:B------:R-:W1:Y:S02]  /*0100*/  LDCU.64 UR4, c[0x0][0x358] ;  /* 0x00006b00ff0477ac */ /* 0x000e640008000a00 */
[----:B-1----:R1:W5:Y:S01]  /*0110*/  LDG.E R73, desc[UR4][R2.64] ;  /* 0x0000000402497981 */ /* 0x002362000c1e1900 */
[----:B------:R-:W-:Y:S01]  /*0120*/  HFMA2 R158, -RZ, RZ, 0, 5.9604644775390625e-08 ;  /* 0x00000001ff9e7431 */ /* 0x000fe200000001ff */
[----:B------:R-:W-:Y:S05]  /*0130*/  BRA `(.L_x_0) ;  /* 0x00000000000c7947 */ /* 0x000fea0003800000 */
.L_x_1:
[----:B------:R-:W1:Y:S01]  /*0140*/  LDCU UR4, c[0x0][0x880] ;  /* 0x00011000ff0477ac */ /* 0x000e620008000800 */
[----:B------:R-:W-:Y:S01]  /*0150*/  HFMA2 R158, -RZ, RZ, 0, 5.9604644775390625e-08 ;  /* 0x00000001ff9e7431 */ /* 0x000fe200000001ff */
[----:B-1----:R-:W-:-:S07]  /*0160*/  MOV R73, UR4 ;  /* 0x0000000400497c02 */ /* 0x002fce0008000f00 */
.L_x_0:
[----:B------:R-:W2:Y:S02]  /*0170*/  LDCU.64 UR4, c[0x0][0x8b0] ;  /* 0x00011600ff0477ac */ /* 0x000ea40008000a00 */
[----:B--2---:R-:W-:-:S04]  /*0180*/  UISETP.NE.U32.AND UP0, UPT, UR4, URZ, UPT ;  /* 0x000000ff0400728c */ /* 0x004fc8000bf05070 */
[----:B------:R-:W-:-:S09]  /*0190*/  UISETP.NE.AND.EX UP0, UPT, UR5, URZ, UPT, UP0 ;  /* 0x000000ff0500728c */ /* 0x000fd2000bf05300 */
[----:B------:R-:W-:Y:S05]  /*01a0*/  BRA.U UP0, `(.L_x_2) ;  /* 0x0000000100287547 */ /* 0x000fea000b800000 */
[----:B------:R-:W2:Y:S02]  /*01b0*/  LDCU.64 UR4, c[0x0][0x8a8] ;  /* 0x00011500ff0477ac */ /* 0x000ea40008000a00 */
[----:B--2---:R-:W-:-:S04]  /*01c0*/  UISETP.NE.U32.AND UP0, UPT, UR4, URZ, UPT ;  /* 0x000000ff0400728c */ /* 0x004fc8000bf05070 */
[----:B------:R-:W-:-:S09]  /*01d0*/  UISETP.NE.AND.EX UP0, UPT, UR5, URZ, UPT, UP0 ;  /* 0x000000ff0500728c */ /* 0x000fd2000bf05300 */
[----:B------:R-:W-:Y:S05]  /*01e0*/  BRA.U !UP0, `(.L_x_3) ;  /* 0x0000000108107547 */ /* 0x000fea000b800000 */
[----:B------:R-:W2:Y:S01]  /*01f0*/  LDC.64 R70, c[0x0][0x8a8] ;  /* 0x00022a00ff467b82 */ /* 0x000ea20000000a00 */
[----:B------:R-:W2:Y:S02]  /*0200*/  LDCU.64 UR4, c[0x0][0x358] ;  /* 0x00006b00ff0477ac */ /* 0x000ea40008000a00 */
[----:B--2---:R2:W5:Y:S01]  /*0210*/  LDG.E R70, desc[UR4][R70.64] ;  /* 0x0000000446467981 */ /* 0x004562000c1e1900 */
[----:B------:R-:W-:Y:S05]  /*0220*/  BRA `(.L_x_2) ;  /* 0x0000000000087947 */ /* 0x000fea0003800000 */
.L_x_3:
[----:B------:R-:W2:Y:S02]  /*0230*/  LDCU UR4, c[0x0][0x8a0] ;  /* 0x00011400ff0477ac */ /* 0x000ea40008000800 */
[----:B--2---:R-:W-:Y:S02]  /*0240*/  MOV R70, UR4 ;  /* 0x0000000400467c02 */ /* 0x004fe40008000f00 */
.L_x_2:
[----:B------:R-:W-:Y:S01]  /*0250*/  IMAD.U32 R0, RZ, RZ, UR17 ;  /* 0x00000011ff007e24 */ /* 0x000fe2000f8e00ff */
[----:B------:R-:W-:Y:S04]  /*0260*/  BSSY.RECONVERGENT B0, `(.L_x_4) ;  /* 0x000000c000007945 */ /* 0x000fe80003800200 */
[C---:B------:R-:W-:Y:S02]  /*0270*/  ISETP.NE.OR P1, PT, R0.reuse, 0x1, !P3 ;  /* 0x000000010000780c */ /* 0x040fe40005f25670 */
[----:B------:R-:W-:-:S11]  /*0280*/  ISETP.NE.OR P0, PT, R0, 0x3, !P3 ;  /* 0x000000030000780c */ /* 0x000fd60005f05670 */
[----:B------:R-:W-:Y:S05]  /*0290*/  @P1 BRA `(.L_x_5) ;  /* 0x0000000000201947 */ /* 0x000fea0003800000 */
[----:B------:R-:W3:Y:S02]  /*02a0*/  LDCU.64 UR4, c[0x0][0x348] ;  /* 0x00006900ff0477ac */ /* 0x000ee40008000a00 */
[----:B---3--:R-:W-:Y:S02]  /*02b0*/  UIADD3 UR6, UP1, UPT, UR4, 0x80, URZ ;  /* 0x0000008004067890 */ /* 0x008fe4000ff3e0ff */
[----:B------:R-:W-:Y:S02]  /*02c0*/  UIADD3 UR4, UP0, UPT, UR4, 0x180, URZ ;  /* 0x0000018004047890 */ /* 0x000fe4000ff1e0ff */
[----:B------:R-:W-:Y:S02]  /*02d0*/  UIADD3.X UR7, UPT, UPT, URZ, UR5, URZ, UP1, !UPT ;  /* 0x00000005ff077290 */ /* 0x000fe40008ffe4ff */
[----:B------:R-:W-:-:S07]  /*02e0*/  UIADD3.X UR5, UPT, UPT, URZ, UR5, URZ, UP0, !UPT ;  /* 0x00000005ff057290 */ /* 0x000fce00087fe4ff */
[----:B------:R3:W-:Y:S02]  /*02f0*/  UTMACCTL.PF [UR6] ;  /* 0x00000000060079b9 */ /* 0x0007e40008040000 */
[----:B------:R3:W-:Y:S02]  /*0300*/  UTMACCTL.PF [UR4] ;  /* 0x00000000040079b9 */ /* 0x0007e40008040000 */
[----:B---3--:R-:W-:Y:S01]  /*0310*/  NOP ;  /* 0x0000000000007918 */ /* 0x008fe20000000000 */
.L_x_5:
[----:B------:R-:W-:Y:S05]  /*0320*/  BSYNC.RECONVERGENT B0 ;  /* 0x0000000000007941 */ /* 0x000fea0003800200 */
.L_x_4:
[----:B------:R-:W-:Y:S04]  /*0330*/  BSSY.RECONVERGENT B0, `(.L_x_6) ;  /* 0x000000a000007945 */ /* 0x000fe80003800200 */
        /* <DEDUP_REMOVED lines=9> */
.L_x_7:
[----:B------:R-:W-:Y:S05]  /*03d0*/  BSYNC.RECONVERGENT B0 ;  /* 0x0000000000007941 */ /* 0x000fea0003800200 */
.L_x_6:
[----:B------:R-:W3:Y:S01]  /*03e0*/  LDCU.64 UR4, c[0x0][0x888] ;  /* 0x00011100ff0477ac */ /* 0x000ee20008000a00 */
[----:B------:R-:W-:Y:S02]  /*03f0*/  UISETP.EQ.U32.AND UP1, UPT, UR8, URZ, UPT ;  /* 0x000000ff0800728c */ /* 0x000fe4000bf22070 */
[----:B------:R-:W-:Y:S02]  /*0400*/  UPLOP3.LUT UP3, UPT, UPT, UPT, UPT, 0x80, 0x8 ;  /* 0x000000000008789c */ /* 0x000fe40003f6f070 */
[----:B---3--:R-:W-:-:S04]  /*0410*/  UISETP.NE.U32.AND UP0, UPT, UR4, URZ, UPT ;  /* 0x000000ff0400728c */ /* 0x008fc8000bf05070 */
[----:B------:R-:W-:-:S04]  /*0420*/  UISETP.NE.AND.EX UP0, UPT, UR5, URZ, UPT, UP0 ;  /* 0x000000ff0500728c */ /* 0x000fc8000bf05300 */
[----:B------:R-:W-:-:S04]  /*0430*/  UISETP.EQ.OR.EX UP2, UPT, UR9, URZ, !UP0, UP1 ;  /* 0x000000ff0900728c */ /* 0x000fc8000c742710 */
[----:B------:R-:W-:-:S06]  /*0440*/  UP2UR UR4, UPR, URZ, 0x4 ;  /* 0x00000004ff047883 */ /* 0x000fcc0008000000 */
[----:B------:R-:W-:Y:S01]  /*0450*/  MOV R161, UR4 ;  /* 0x0000000400a17c02 */ /* 0x000fe20008000f00 */
[----:B------:R-:W-:Y:S06]  /*0460*/  BRA.U !UP2, `(.L_x_8) ;  /* 0x000000010a207547 */ /* 0x000fec000b800000 */
[----:B------:R-:W-:Y:S01]  /*0470*/  UISETP.NE.U32.AND UP1, UPT, UR8, URZ, UPT ;  /* 0x000000ff0800728c */ /* 0x000fe2000bf25070 */
[----:B-----5:R-:W-:Y:S01]  /*0480*/  FSETP.NEU.AND P0, PT, R73, RZ, PT ;  /* 0x000000ff4900720b */ /* 0x020fe20003f0d000 */
[----:B------:R-:W-:Y:S02]  /*0490*/  USEL UR4, URZ, 0xffffffff, UP0 ;  /* 0xffffffffff047887 */ /* 0x000fe40008000000 */
[----:B------:R-:W-:-:S10]  /*04a0*/  UISETP.NE.AND.EX UP1, UPT, UR9, URZ, UPT, UP1 ;  /* 0x000000ff0900728c */ /* 0x000fd4000bf25310 */
[----:B------:R-:W-:Y:S01]  /*04b0*/  VOTEU.ANY UP0, P0 ;  /* 0x0000000000ff7886 */ /* 0x000fe20000000100 */
[----:B------:R-:W-:-:S04]  /*04c0*/  @!UP1 USEL UR4, URZ, 0xffffffff, UP0 ;  /* 0xffffffffff049887 */ /* 0x000fc80008000000 */
[----:B------:R-:W-:-:S04]  /*04d0*/  ULOP3.LUT UR4, UR4, 0x1, URZ, 0xc0, !UPT ;  /* 0x0000000104047892 */ /* 0x000fc8000f8ec0ff */
[----:B------:R-:W-:-:S11]  /*04e0*/  UISETP.NE.U32.AND UP3, UPT, UR4, 0x1, UPT ;  /* 0x000000010400788c */ /* 0x000fd6000bf65070 */
.L_x_8:
[----:B-1----:R-:W1:Y:S01]  /*04f0*/  SHFL.IDX PT, R2, R159, RZ, 0x1f ;  /* 0x00001fff9f027589 */ /* 0x002e6200000e0000 */
[----:B------:R-:W-:-:S04]  /*0500*/  UISETP.NE.AND UP0, UPT, UR17, 0x2, UPT ;  /* 0x000000021100788c */ /* 0x000fc8000bf05270 */
[----:B------:R-:W-:Y:S01]  /*0510*/  USEL UR48, URZ, 0x1, UP0 ;  /* 0x00000001ff307887 */ /* 0x000fe20008000000 */
[----:B-1----:R-:W-:-:S13]  /*0520*/  ISETP.NE.AND P0, PT, R2, RZ, PT ;  /* 0x000000ff0200720c */ /* 0x002fda0003f05270 */
[----:B------:R-:W-:Y:S05]  /*0530*/  @P0 BRA `(.L_x_9) ;  /* 0x0000000000580947 */ /* 0x000fea0003800000 */
[----:B------:R-:W1:Y:S01]  /*0540*/  S2UR UR4, SR_CgaCtaId ;  /* 0x00000000000479c3 */ /* 0x000e620000008800 */
[----:B------:R-:W-:Y:S01]  /*0550*/  UMOV UR5, 0x400 ;  /* 0x0000040000057882 */ /* 0x000fe20000000000 */
[----:B------:R-:W-:Y:S01]  /*0560*/  UMOV UR8, 0x1 ;  /* 0x0000000100087882 */ /* 0x000fe20000000000 */
[----:B------:R-:W-:Y:S01]  /*0570*/  UMOV UR6, 0x2 ;  /* 0x0000000200067882 */ /* 0x000fe20000000000 */
[----:B------:R-:W-:-:S04]  /*0580*/  UIADD3 UR8, UPT, UPT, -UR8, 0x100000, URZ ;  /* 0x0010000008087890 */ /* 0x000fc8000fffe1ff */
[----:B------:R-:W-:Y:S02]  /*0590*/  USHF.L.U32 UR9, UR8, 0xb, URZ ;  /* 0x0000000b08097899 */ /* 0x000fe400080006ff */
[----:B------:R-:W-:Y:S02]  /*05a0*/  USHF.L.U32 UR8, UR8, 0x1, URZ ;  /* 0x0000000108087899 */ /* 0x000fe400080006ff */
[----:B------:R-:W-:-:S04]  /*05b0*/  UIADD3 UR6, UPT, UPT, -UR6, 0x100000, URZ ;  /* 0x0010000006067890 */ /* 0x000fc8000fffe1ff */
[----:B------:R-:W-:Y:S02]  /*05c0*/  USHF.L.U32 UR7, UR6, 0xb, URZ ;  /* 0x0000000b06077899 */ /* 0x000fe400080006ff */
[----:B------:R-:W-:Y:S01]  /*05d0*/  USHF.L.U32 UR6, UR6, 0x1, URZ ;  /* 0x0000000106067899 */ /* 0x000fe200080006ff */
[----:B------:R-:W-:Y:S01]  /*05e0*/  ELECT P0, URZ, PT ;  /* 0x0000000000ff782f */ /* 0x000fe20003800000 */
[----:B-1----:R-:W-:Y:S01]  /*05f0*/  ULEA UR4, UR4, UR5, 0x18 ;  /* 0x0000000504047291 */ /* 0x002fe2000f8ec0ff */
[----:B------:R-:W1:Y:S11]  /*0600*/  FENCE.VIEW.ASYNC.S ;  /* 0x00000000000073c6 */ /* 0x000e760000000000 */
[----:B-1----:R1:W3:Y:S01]  /*0610*/  SYNCS.EXCH.64 URZ, [UR4], UR8 ;  /* 0x0000000804ff75b2 */ /* 0x0022e20008000100 */
[----:B------:R1:W4:Y:S01]  /*0620*/  SYNCS.EXCH.64 URZ, [UR4+0x20], UR6 ;  /* 0x0000200604ff75b2 */ /* 0x0003220008000100 */
[----:B------:R1:W1:Y:S01]  /*0630*/  SYNCS.EXCH.64 URZ, [UR4+0x8], UR8 ;  /* 0x0000080804ff75b2 */ /* 0x0002620008000100 */
[----:B------:R1:W1:Y:S01]  /*0640*/  SYNCS.EXCH.64 URZ, [UR4+0x28], UR6 ;  /* 0x0000280604ff75b2 */ /* 0x0002620008000100 */
[----:B------:R1:W1:Y:S01]  /*0650*/  SYNCS.EXCH.64 URZ, [UR4+0x10], UR8 ;  /* 0x0000100804ff75b2 */ /* 0x0002620008000100 */
[----:B------:R1:W1:Y:S01]  /*0660*/  SYNCS.EXCH.64 URZ, [UR4+0x30], UR6 ;  /* 0x0000300604ff75b2 */ /* 0x0002620008000100 */
[----:B------:R1:W1:Y:S01]  /*0670*/  SYNCS.EXCH.64 URZ, [UR4+0x18], UR8 ;  /* 0x0000180804ff75b2 */ /* 0x0002620008000100 */
[----:B------:R1:W1:Y:S01]  /*0680*/  SYNCS.EXCH.64 URZ, [UR4+0x38], UR6 ;  /* 0x0000380604ff75b2 */ /* 0x0002620008000100 */
[----:B------:R-:W-:Y:S01]  /*0690*/  NOP ;  /* 0x0000000000007918 */ /* 0x000fe20000000000 */
.L_x_9:
[----:B------:R-:W2:Y:S01]  /*06a0*/  SHFL.IDX PT, R2, R159, RZ, 0x1f ;  /* 0x00001fff9f027589 */ /* 0x000ea200000e0000 */
[----:B------:R-:W-:Y:S01]  /*06b0*/  NOP ;  /* 0x0000000000007918 */ /* 0x000fe20000000000 */
[----:B--2---:R-:W-:-:S13]  /*06c0*/  ISETP.NE.AND P0, PT, R2, 0x1, PT ;  /* 0x000000010200780c */ /* 0x004fda0003f05270 */
[----:B------:R-:W-:Y:S05]  /*06d0*/  @P0 BRA `(.L_x_10) ;  /* 0x0000000000580947 */ /* 0x000fea0003800000 */
[----:B-1----:R-:W1:Y:S01]  /*06e0*/  S2UR UR4, SR_CgaCtaId ;  /* 0x00000000000479c3 */ /* 0x002e620000008800 */
        /* <DEDUP_REMOVED lines=12> */
[----:B-1----:R2:W1:Y:S01]  /*07b0*/  SYNCS.EXCH.64 URZ, [UR4+0x40], UR8 ;  /* 0x0000400804ff75b2 */ /* 0x0024620008000100 */
[----:B------:R2:W1:Y:S01]  /*07c0*/  SYNCS.EXCH.64 URZ, [UR4+0x60], UR6 ;  /* 0x0000600604ff75b2 */ /* 0x0004620008000100 */
[----:B------:R2:W1:Y:S01]  /*07d0*/  SYNCS.EXCH.64 URZ, [UR4+0x48], UR8 ;  /* 0x0000480804ff75b2 */ /* 0x0004620008000100 */
[----:B------:R2:W1:Y:S01]  /*07e0*/  SYNCS.EXCH.64 URZ, [UR4+0x68], UR6 ;  /* 0x0000680604ff75b2 */ /* 0x0004620008000100 */
[----:B------:R2:W1:Y:S01]  /*07f0*/  SYNCS.EXCH.64 URZ, [UR4+0x50], UR8 ;  /* 0x0000500804ff75b2 */ /* 0x0004620008000100 */
[----:B------:R2:W1:Y:S01]  /*0800*/  SYNCS.EXCH.64 URZ, [UR4+0x70], UR6 ;  /* 0x0000700604ff75b2 */ /* 0x0004620008000100 */
[----:B------:R2:W1:Y:S01]  /*0810*/  SYNCS.EXCH.64 URZ, [UR4+0x58], UR8 ;  /* 0x0000580804ff75b2 */ /* 0x0004620008000100 */
[----:B------:R2:W1:Y:S02]  /*0820*/  SYNCS.EXCH.64 URZ, [UR4+0x78], UR6 ;  /* 0x0000780604ff75b2 */ /* 0x0004640008000100 */
[----:B--2---:R-:W-:Y:S01]  /*0830*/  NOP ;  /* 0x0000000000007918 */ /* 0x004fe20000000000 */
.L_x_10:
[----:B------:R-:W2:Y:S01]  /*0840*/  SHFL.IDX PT, R2, R159, RZ, 0x1f ;  /* 0x00001fff9f027589 */ /* 0x000ea200000e0000 */
[----:B------:R-:W-:Y:S01]  /*0850*/  NOP ;  /* 0x0000000000007918 */ /* 0x000fe20000000000 */
[----:B--2---:R-:W-:-:S13]  /*0860*/  ISETP.NE.AND P0, PT, R2, 0x3, PT ;  /* 0x000000030200780c */ /* 0x004fda0003f05270 */
[----:B------:R-:W-:Y:S05]  /*0870*/  @P0 BRA `(.L_x_11) ;  /* 0x0000000000300947 */ /* 0x000fea0003800000 */
[----:B-1----:R-:W1:Y:S01]  /*0880*/  S2UR UR6, SR_CgaCtaId ;  /* 0x00000000000679c3 */ /* 0x002e620000008800 */
[----:B------:R-:W-:Y:S01]  /*0890*/  UMOV UR4, 0x400 ;  /* 0x0000040000047882 */ /* 0x000fe20000000000 */
[----:B------:R-:W-:Y:S01]  /*08a0*/  UMOV UR5, 0x20 ;  /* 0x0000002000057882 */ /* 0x000fe20000000000 */
[----:B------:R-:W-:Y:S01]  /*08b0*/  ELECT P0, URZ, PT ;  /* 0x0000000000ff782f */ /* 0x000fe20003800000 */
[----:B-1----:R-:W-:Y:S02]  /*08c0*/  ULEA UR6, UR6, UR4, 0x18 ;  /* 0x0000000406067291 */ /* 0x002fe4000f8ec0ff */
[----:B------:R-:W-:-:S04]  /*08d0*/  UIADD3 UR4, UPT, UPT, -UR5, 0x100000, URZ ;  /* 0x0010000005047890 */ /* 0x000fc8000fffe1ff */
[----:B------:R-:W-:Y:S02]  /*08e0*/  USHF.L.U32 UR5, UR4, 0xb, URZ ;  /* 0x0000000b04057899 */ /* 0x000fe400080006ff */
[----:B------:R-:W-:Y:S01]  /*08f0*/  USHF.L.U32 UR4, UR4, 0x1, URZ ;  /* 0x0000000104047899 */ /* 0x000fe200080006ff */
[----:B------:R-:W1:Y:S11]  /*0900*/  FENCE.VIEW.ASYNC.S ;  /* 0x00000000000073c6 */ /* 0x000e760000000000 */
[----:B-1----:R2:W1:Y:S01]  /*0910*/  SYNCS.EXCH.64 URZ, [UR6+0x80], UR4 ;  /* 0x0000800406ff75b2 */ /* 0x0024620008000100 */
[----:B------:R2:W1:Y:S02]  /*0920*/  SYNCS.EXCH.64 URZ, [UR6+0x88], UR4 ;  /* 0x0000880406ff75b2 */ /* 0x0004640008000100 */
[----:B--2---:R-:W-:Y:S01]  /*0930*/  NOP ;  /* 0x0000000000007918 */ /* 0x004fe20000000000 */
.L_x_11:
[----:B------:R-:W2:Y:S01]  /*0940*/  SHFL.IDX PT, R2, R159, RZ, 0x1f ;  /* 0x00001fff9f027589 */ /* 0x000ea200000e0000 */
[----:B------:R-:W-:Y:S01]  /*0950*/  NOP ;  /* 0x0000000000007918 */ /* 0x000fe20000000000 */
[----:B--2---:R-:W-:-:S13]  /*0960*/  ISETP.NE.AND P0, PT, R2, 0x4, PT ;  /* 0x000000040200780c */ /* 0x004fda0003f05270 */
[----:B------:R-:W-:Y:S05]  /*0970*/  @P0 BRA `(.L_x_12) ;  /* 0x00000000004c0947 */ /* 0x000fea0003800000 */
[----:B-1----:R-:W1:Y:S01]  /*0980*/  S2UR UR6, SR_CgaCtaId ;  /* 0x00000000000679c3 */ /* 0x002e620000008800 */
[----:B------:R-:W-:Y:S01]  /*0990*/  UMOV UR4, 0x1e0 ;  /* 0x000001e000047882 */ /* 0x000fe20000000000 */
[----:B------:R-:W-:Y:S01]  /*09a0*/  UMOV UR5, 0x400 ;  /* 0x0000040000057882 */ /* 0x000fe20000000000 */
[----:B------:R-:W-:Y:S01]  /*09b0*/  USEL UR4, UR4, 0x1a0, UP3 ;  /* 0x000001a004047887 */ /* 0x000fe20009800000 */
[----:B------:R-:W-:Y:S01]  /*09c0*/  UMOV UR8, 0x1 ;  /* 0x0000000100087882 */ /* 0x000fe20000000000 */
[----:B------:R-:W-:Y:S01]  /*09d0*/  ELECT P0, URZ, PT ;  /* 0x0000000000ff782f */ /* 0x000fe20003800000 */
[----:B------:R-:W-:-:S04]  /*09e0*/  UIADD3 UR8, UPT, UPT, -UR8, 0x100000, URZ ;  /* 0x0010000008087890 */ /* 0x000fc8000fffe1ff */
[----:B------:R-:W-:Y:S02]  /*09f0*/  USHF.L.U32 UR9, UR8, 0xb, URZ ;  /* 0x0000000b08097899 */ /* 0x000fe400080006ff */
[----:B------:R-:W-:Y:S02]  /*0a00*/  USHF.L.U32 UR8, UR8, 0x1, URZ ;  /* 0x0000000108087899 */ /* 0x000fe400080006ff */
[----:B-1----:R-:W-:Y:S02]  /*0a10*/  ULEA UR6, UR6, UR5, 0x18 ;  /* 0x0000000506067291 */ /* 0x002fe4000f8ec0ff */
[----:B------:R-:W-:-:S04]  /*0a20*/  UIADD3 UR4, UPT, UPT, -UR4, 0x100000, URZ ;  /* 0x0010000004047890 */ /* 0x000fc8000fffe1ff */
[----:B------:R-:W-:Y:S02]  /*0a30*/  USHF.L.U32 UR5, UR4, 0xb, URZ ;  /* 0x0000000b04057899 */ /* 0x000fe400080006ff */
[----:B------:R-:W-:Y:S01]  /*0a40*/  USHF.L.U32 UR4, UR4, 0x1, URZ ;  /* 0x0000000104047899 */ /* 0x000fe200080006ff */
[----:B------:R-:W1:Y:S03]  /*0a50*/  FENCE.VIEW.ASYNC.S ;  /* 0x00000000000073c6 */ /* 0x000e660000000000 */
[----:B-1----:R2:W1:Y:S08]  /*0a60*/  SYNCS.EXCH.64 URZ, [UR6+0x90], UR8 ;  /* 0x0000900806ff75b2 */ /* 0x0024700008000100 */
[----:B------:R2:W1:Y:S01]  /*0a70*/  SYNCS.EXCH.64 URZ, [UR6+0xa0], UR4 ;  /* 0x0000a00406ff75b2 */ /* 0x0004620008000100 */
[----:B------:R2:W1:Y:S01]  /*0a80*/  SYNCS.EXCH.64 URZ, [UR6+0x98], UR8 ;  /* 0x0000980806ff75b2 */ /* 0x0004620008000100 */
[----:B------:R2:W1:Y:S02]  /*0a90*/  SYNCS.EXCH.64 URZ, [UR6+0xa8], UR4 ;  /* 0x0000a80406ff75b2 */ /* 0x0004640008000100 */
[----:B--2---:R-:W-:Y:S01]  /*0aa0*/  NOP ;  /* 0x0000000000007918 */ /* 0x004fe20000000000 */
.L_x_12:
        /* <DEDUP_REMOVED lines=20> */
[----:B------:R2:W1:Y:S02]  /*0bf0*/  SYNCS.EXCH.64 URZ, [UR4+0xc8], UR6 ;  /* 0x0000c80604ff75b2 */ /* 0x0004640008000100 */
[----:B--2---:R-:W-:Y:S01]  /*0c00*/  NOP ;  /* 0x0000000000007918 */ /* 0x004fe20000000000 */
.L_x_13:
[----:B------:R-:W2:Y:S01]  /*0c10*/  SHFL.IDX PT, R2, R159, RZ, 0x1f ;  /* 0x00001fff9f027589 */ /* 0x000ea200000e0000 */
[----:B------:R-:W-:Y:S01]  /*0c20*/  NOP ;  /* 0x0000000000007918 */ /* 0x000fe20000000000 */
[----:B--2---:R-:W-:-:S13]  /*0c30*/  ISETP.NE.AND P0, PT, R2, 0x3, PT ;  /* 0x000000030200780c */ /* 0x004fda0003f05270 */
[----:B------:R-:W-:Y:S05]  /*0c40*/  @P0 BRA `(.L_x_14) ;  /* 0x0000000000380947 */ /* 0x000fea0003800000 */
[----:B------:R-:W2:Y:S01]  /*0c50*/  S2UR UR5, SR_CgaCtaId ;  /* 0x00000000000579c3 */ /* 0x000ea20000008800 */
[----:B-1----:R-:W-:Y:S01]  /*0c60*/  UMOV UR4, 0x400 ;  /* 0x0000040000047882 */ /* 0x002fe20000000000 */
[----:B------:R-:W-:Y:S01]  /*0c70*/  UMOV UR6, 0x20 ;  /* 0x0000002000067882 */ /* 0x000fe20000000000 */
[----:B------:R-:W-:Y:S01]  /*0c80*/  ELECT P0, URZ, PT ;  /* 0x0000000000ff782f */ /* 0x000fe20003800000 */
[----:B------:R-:W-:-:S04]  /*0c90*/  UIADD3 UR6, UPT, UPT, -UR6, 0x100000, URZ ;  /* 0x0010000006067890 */ /* 0x000fc8000fffe1ff */
[----:B------:R-:W-:Y:S02]  /*0ca0*/  USHF.L.U32 UR7, UR6, 0xb, URZ ;  /* 0x0000000b06077899 */ /* 0x000fe400080006ff */
[----:B------:R-:W-:Y:S02]  /*0cb0*/  USHF.L.U32 UR6, UR6, 0x1, URZ ;  /* 0x0000000106067899 */ /* 0x000fe400080006ff */
[----:B--2---:R-:W-:Y:S01]  /*0cc0*/  ULEA UR4, UR5, UR4, 0x18 ;  /* 0x0000000405047291 */ /* 0x004fe2000f8ec0ff */
[----:B------:R-:W1:Y:S11]  /*0cd0*/  FENCE.VIEW.ASYNC.S ;  /* 0x00000000000073c6 */ /* 0x000e760000000000 */
[----:B-1----:R2:W1:Y:S01]  /*0ce0*/  SYNCS.EXCH.64 URZ, [UR4+0xd0], UR6 ;  /* 0x0000d00604ff75b2 */ /* 0x0024620008000100 */
[----:B------:R2:W1:Y:S01]  /*0cf0*/  SYNCS.EXCH.64 URZ, [UR4+0xe0], UR6 ;  /* 0x0000e00604ff75b2 */ /* 0x0004620008000100 */
[----:B------:R2:W1:Y:S01]  /*0d00*/  SYNCS.EXCH.64 URZ, [UR4+0xd8], UR6 ;  /* 0x0000d80604ff75b2 */ /* 0x0004620008000100 */
[----:B------:R2:W1:Y:S02]  /*0d10*/  SYNCS.EXCH.64 URZ, [UR4+0xe8], UR6 ;  /* 0x0000e80604ff75b2 */ /* 0x0004640008000100 */
[----:B--2---:R-:W-:Y:S01]  /*0d20*/  NOP ;  /* 0x0000000000007918 */ /* 0x004fe20000000000 */
.L_x_14:
[----:B-1----:R-:W1:Y:S01]  /*0d30*/  LDCU UR4, c[0x0][0x36c] ;  /* 0x00006d80ff0477ac */ /* 0x002e620008000800 */
[----:B------:R-:W-:Y:S01]  /*0d40*/  ISETP.NE.OR P3, PT, R0, 0x2, !P3 ;  /* 0x000000020000780c */ /* 0x000fe20005f65670 */
[----:B------:R-:W-:Y:S01]  /*0d50*/  NOP ;  /* 0x0000000000007918 */ /* 0x000fe20000000000 */
[----:B------:R-:W-:Y:S01]  /*0d60*/  LOP3.LUT R0, R170, 0x1f, RZ, 0xc0, !PT ;  /* 0x0000001faa007812 */ /* 0x000fe200078ec0ff */
[----:B------:R-:W-:Y:S02]  /*0d70*/  UISETP.NE.AND UP4, UPT, UR17, URZ, UPT ;  /* 0x000000ff1100728c */ /* 0x000fe4000bf85270 */
[----:B-1----:R-:W-:-:S09]  /*0d80*/  UISETP.EQ.U32.AND UP5, UPT, UR4, 0x1, UPT ;  /* 0x000000010400788c */ /* 0x002fd2000bfa2070 */
[----:B------:R-:W-:Y:S05]  /*0d90*/  BRA.U !UP5, `(.L_x_15) ;  /* 0x000000010d087547 */ /* 0x000fea000b800000 */
[----:B---34-:R-:W-:Y:S01]  /*0da0*/  UCGABAR_ARV ;  /* 0x00000000000079c7 */ /* 0x018fe20008000000 */
[----:B------:R-:W-:Y:S05]  /*0db0*/  BRA `(.L_x_16) ;  /* 0x0000000000047947 */ /* 0x000fea0003800000 */
.L_x_15:
[----:B---34-:R-:W-:Y:S01]  /*0dc0*/  NOP ;  /* 0x0000000000007918 */ /* 0x018fe20000000000 */
.L_x_16:
[----:B------:R-:W1:Y:S01]  /*0dd0*/  S2UR UR7, SR_CTAID.X ;  /* 0x00000000000779c3 */ /* 0x000e620000002500 */
[----:B------:R-:W-:-:S05]  /*0de0*/  CS2R.32 R160, SR_CgaSize ;  /* 0x0000000000a07805 */ /* 0x000fca0000008a00 */
[----:B------:R-:W-:-:S05]  /*0df0*/  IMAD R160, R160, -0xa0, RZ ;  /* 0xffffff60a0a07824 */ /* 0x000fca00078e02ff */
[----:B------:R-:W-:-:S14]  /*0e00*/  R2UR UR5, R160 ;  /* 0x00000000a00572ca */ /* 0x000fdc00000e0000 */
[----:B------:R-:W2:Y:S01]  /*0e10*/  LDCU UR5, c[0x0][UR5+0x2b0] ;  /* 0x00005600050577ac */ /* 0x000ea20008000800 */
[----:B------:R-:W-:-:S05]  /*0e20*/  CS2R.32 R160, SR_CgaSize ;  /* 0x0000000000a07805 */ /* 0x000fca0000008a00 */
[----:B------:R-:W-:-:S05]  /*0e30*/  IMAD R160, R160, -0xa0, RZ ;  /* 0xffffff60a0a07824 */ /* 0x000fca00078e02ff */
[----:B------:R-:W-:-:S14]  /*0e40*/  R2UR UR4, R160 ;  /* 0x00000000a00472ca */ /* 0x000fdc00000e0000 */
[----:B------:R-:W3:Y:S01]  /*0e50*/  LDCU UR4, c[0x0][UR4+0x2b4] ;  /* 0x00005680040477ac */ /* 0x000ee20008000800 */
[----:B------:R-:W4:Y:S01]  /*0e60*/  S2UR UR8, SR_CTAID.Y ;  /* 0x00000000000879c3 */ /* 0x000f220000002600 */
[----:B------:R-:W-:-:S05]  /*0e70*/  CS2R.32 R160, SR_CgaSize ;  /* 0x0000000000a07805 */ /* 0x000fca0000008a00 */
[----:B------:R-:W-:-:S05]  /*0e80*/  IMAD R160, R160, -0xa0, RZ ;  /* 0xffffff60a0a07824 */ /* 0x000fca00078e02ff */
[----:B------:R-:W-:-:S14]  /*0e90*/  R2UR UR9, R160 ;  /* 0x00000000a00972ca */ /* 0x000fdc00000e0000 */
[----:B------:R-:W3:Y:S01]  /*0ea0*/  LDCU UR9, c[0x0][UR9+0x2a0] ;  /* 0x00005400090977ac */ /* 0x000ee20008000800 */
[----:B------:R-:W4:Y:S01]  /*0eb0*/  LDCU UR21, c[0x0][0xb24] ;  /* 0x00016480ff1577ac */ /* 0x000f220008000800 */
[----:B------:R-:W3:Y:S01]  /*0ec0*/  S2UR UR10, SR_CgaCtaId ;  /* 0x00000000000a79c3 */ /* 0x000ee20000008800 */
[----:B------:R-:W-:-:S05]  /*0ed0*/  CS2R.32 R160, SR_CgaSize ;  /* 0x0000000000a07805 */ /* 0x000fca0000008a00 */
[----:B------:R-:W-:-:S05]  /*0ee0*/  IMAD R160, R160, -0xa0, RZ ;  /* 0xffffff60a0a07824 */ /* 0x000fca00078e02ff */
[----:B------:R-:W-:-:S14]  /*0ef0*/  R2UR UR59, R160 ;  /* 0x00000000a03b72ca */ /* 0x000fdc00000e0000 */
[----:B------:R-:W3:Y:S01]  /*0f00*/  LDCU UR59, c[0x0][UR59+0x2a4] ;  /* 0x000054803b3b77ac */ /* 0x000ee20008000800 */
[----:B------:R-:W3:Y:S01]  /*0f10*/  LDCU UR42, c[0x0][0xb24] ;  /* 0x00016480ff2a77ac */ /* 0x000ee20008000800 */
[----:B-1----:R-:W-:Y:S01]  /*0f20*/  I2FP.F32.U32 R3, UR7 ;  /* 0x0000000700037c45 */ /* 0x002fe20008201000 */
[----:B------:R-:W1:Y:S01]  /*0f30*/  S2UR UR36, SR_CTAID.Z ;  /* 0x00000000002479c3 */ /* 0x000e620000002700 */
[----:B------:R-:W1:Y:S03]  /*0f40*/  LDCU UR27, c[0x0][0xb30] ;  /* 0x00016600ff1b77ac */ /* 0x000e660008000800 */
[----:B--2---:R-:W-:Y:S01]  /*0f50*/  FMUL R3, R3, UR5 ;  /* 0x0000000503037c20 */ /* 0x004fe20008400000 */
[----:B------:R-:W-:Y:S01]  /*0f60*/  UMOV UR16, UR7 ;  /* 0x0000000700107c82 */ /* 0x000fe20008000000 */
[----:B----4-:R-:W-:Y:S01]  /*0f70*/  UISETP.GE.AND UP2, UPT, UR21, 0x1, UPT ;  /* 0x000000011500788c */ /* 0x010fe2000bf46270 */
[----:B------:R-:W-:Y:S01]  /*0f80*/  I2FP.F32.U32 R2, UR8 ;  /* 0x0000000800027c45 */ /* 0x000fe20008201000 */
[----:B------:R-:W-:-:S02]  /*0f90*/  UMOV UR20, UR8 ;  /* 0x0000000800147c82 */ /* 0x000fc40008000000 */
[----:B------:R-:W2:Y:S02]  /*0fa0*/  F2I.U32.TRUNC.NTZ R3, R3 ;  /* 0x0000000300037305 */ /* 0x000ea4000020f000 */
[----:B---3--:R-:W-:Y:S01]  /*0fb0*/  FMUL R2, R2, UR4 ;  /* 0x0000000402027c20 */ /* 0x008fe20008400000 */
[----:B------:R-:W-:-:S05]  /*0fc0*/  USHF.L.U32 UR28, UR10, 0xb, URZ ;  /* 0x0000000b0a1c7899 */ /* 0x000fca00080006ff */
[----:B------:R-:W3:Y:S01]  /*0fd0*/  F2I.U32.TRUNC.NTZ R2, R2 ;  /* 0x0000000200027305 */ /* 0x000ee2000020f000 */
[----:B--2---:R-:W-:Y:S02]  /*0fe0*/  R2UR UR4, R3 ;  /* 0x00000000030472ca */ /* 0x004fe400000e0000 */
[----:B---3--:R-:W-:Y:S02]  /*0ff0*/  R2UR UR6, R2 ;  /* 0x00000000020672ca */ /* 0x008fe400000e0000 */
[----:B------:R-:W-:-:S09]  /*1000*/  PRMT R2, RZ, 0x7610, R2 ;  /* 0x00007610ff027816 */ /* 0x000fd20000000002 */
[----:B------:R-:W-:-:S04]  /*1010*/  UIADD3 UR5, UPT, UPT, -UR4, URZ, URZ ;  /* 0x000000ff04057290 */ /* 0x000fc8000fffe1ff */
[----:B------:R-:W-:Y:S02]  /*1020*/  UIMAD UR5, UR9, UR5, UR7 ;  /* 0x00000005090572a4 */ /* 0x000fe4000f8e0207 */
[----:B------:R-:W-:-:S04]  /*1030*/  UIADD3 UR4, UPT, UPT, -UR6, URZ, URZ ;  /* 0x000000ff06047290 */ /* 0x000fc8000fffe1ff */
[----:B------:R-:W-:Y:S01]  /*1040*/  IMAD.U32 R160, RZ, RZ, UR5 ;  /* 0x00000005ffa07e24 */ /* 0x000fe2000f8e00ff */
[----:B------:R-:W-:Y:S01]  /*1050*/  UIMAD UR59, UR59, UR4, UR8 ;  /* 0x000000043b3b72a4 */ /* 0x000fe2000f8e0208 */
[----:B-1----:R-:W-:Y:S11]  /*1060*/  BRA.U UP4, `(.L_x_17) ;  /* 0x0000000104287547 */ /* 0x002ff6000b800000 */
[----:B------:R-:W-:Y:S01]  /*1070*/  R2UR UR4, R160 ;  /* 0x00000000a00472ca */ /* 0x000fe200000e0000 */
[----:B------:R-:W-:Y:S02]  /*1080*/  UISETP.NE.AND UP0, UPT, UR59, URZ, UPT ;  /* 0x000000ff3b00728c */ /* 0x000fe4000bf05270 */
[----:B------:R-:W-:-:S10]  /*1090*/  UISETP.NE.AND UP1, UPT, UR59, 0x1, UPT ;  /* 0x000000013b00788c */ /* 0x000fd4000bf25270 */
[----:B------:R-:W-:-:S04]  /*10a0*/  UISETP.EQ.OR UP0, UPT, UR4, URZ, !UP0 ;  /* 0x000000ff0400728c */ /* 0x000fc8000c702670 */
[----:B------:R-:W-:Y:S02]  /*10b0*/  USEL UR5, URZ, 0x1, !UP0 ;  /* 0x00000001ff057887 */ /* 0x000fe4000c000000 */
[----:B------:R-:W-:Y:S02]  /*10c0*/  UISETP.NE.AND UP0, UPT, UR4, URZ, UPT ;  /* 0x000000ff0400728c */ /* 0x000fe4000bf05270 */
[----:B------:R-:W-:-:S04]  /*10d0*/  USEL UR4, URZ, 0x2, UP1 ;  /* 0x00000002ff047887 */ /* 0x000fc80008800000 */
[----:B------:R-:W-:-:S04]  /*10e0*/  USEL UR4, UR4, 0x2, UP0 ;  /* 0x0000000204047887 */ /* 0x000fc80008000000 */
[----:B------:R-:W-:-:S06]  /*10f0*/  UIADD3 UR4, UPT, UPT, UR5, UR4, URZ ;  /* 0x0000000405047290 */ /* 0x000fcc000fffe0ff */
[----:B------:R-:W-:Y:S02]  /*1100*/  MOV R2, UR4 ;  /* 0x0000000400027c02 */ /* 0x000fe40008000f00 */
.L_x_17:
[----:B------:R-:W-:Y:S05]  /*1110*/  BRA.U !UP2, `(.L_x_18) ;  /* 0x000000010ad47547 */ /* 0x000fea000b800000 */
[----:B------:R-:W1:Y:S01]  /*1120*/  LDCU.128 UR12, c[0x0][0xb10] ;  /* 0x00016200ff0c77ac */ /* 0x000e620008000c00 */
[----:B------:R-:W2:Y:S01]  /*1130*/  LDCU UR6, c[0x0][0x370] ;  /* 0x00006e00ff0677ac */ /* 0x000ea20008000800 */
[----:B------:R-:W3:Y:S01]  /*1140*/  LDCU UR5, c[0x0][0x374] ;  /* 0x00006e80ff0577ac */ /* 0x000ee20008000800 */
[----:B------:R-:W4:Y:S01]  /*1150*/  LDCU UR26, c[0x0][0xb0c] ;  /* 0x00016180ff1a77ac */ /* 0x000f220008000800 */
[----:B------:R-:W4:Y:S01]  /*1160*/  LDCU UR4, c[0x0][0xb20] ;  /* 0x00016400ff0477ac */ /* 0x000f220008000800 */
[----:B------:R-:W4:Y:S01]  /*1170*/  LDCU.64 UR8, c[0x0][0xb28] ;  /* 0x00016500ff0877ac */ /* 0x000f220008000a00 */
[----:B-1----:R-:W-:Y:S02]  /*1180*/  UISETP.NE.AND UP0, UPT, UR14, 0x1, UPT ;  /* 0x000000010e00788c */ /* 0x002fe4000bf05270 */
[----:B---3--:R-:W-:Y:S02]  /*1190*/  UIMAD.WIDE.U32 UR10, UR5, UR15, URZ ;  /* 0x0000000f050a72a5 */ /* 0x008fe4000f8e00ff */
[----:B--2---:R-:W-:-:S02]  /*11a0*/  UIMAD.WIDE.U32 UR22, UR6, UR12, URZ ;  /* 0x0000000c061672a5 */ /* 0x004fc4000f8e00ff */
[----:B----4-:R-:W-:Y:S02]  /*11b0*/  UISETP.NE.AND UP1, UPT, UR26, 0x1, UPT ;  /* 0x000000011a00788c */ /* 0x010fe4000bf25270 */
[----:B------:R-:W-:Y:S01]  /*11c0*/  UISETP.NE.AND UP2, UPT, UR21, 0x1, UPT ;  /* 0x000000011500788c */ /* 0x000fe2000bf45270 */
[----:B------:R-:W-:Y:S02]  /*11d0*/  UMOV UR10, UR11 ;  /* 0x0000000b000a7c82 */ /* 0x000fe40008000000 */
[----:B------:R-:W-:Y:S01]  /*11e0*/  UMOV UR22, UR23 ;  /* 0x0000001700167c82 */ /* 0x000fe20008000000 */
[----:B------:R-:W-:Y:S02]  /*11f0*/  @UP0 USHF.R.U32.HI UR5, URZ, UR4, UR10 ;  /* 0x00000004ff050299 */ /* 0x000fe4000801160a */
[----:B------:R-:W-:Y:S02]  /*1200*/  UIMAD.WIDE.U32 UR24, UR20, UR15, URZ ;  /* 0x0000000f141872a5 */ /* 0x000fe4000f8e00ff */
[----:B------:R-:W-:-:S02]  /*1210*/  UIMAD.WIDE.U32 UR10, UR5, UR8, URZ ;  /* 0x00000008050a72a5 */ /* 0x000fc4000f8e00ff */
[----:B------:R-:W-:Y:S02]  /*1220*/  @UP1 USHF.R.U32.HI UR6, URZ, UR13, UR22 ;  /* 0x0000000dff061299 */ /* 0x000fe40008011616 */
[----:B------:R-:W-:Y:S02]  /*1230*/  UIMAD.WIDE.U32 UR18, UR16, UR12, URZ ;  /* 0x0000000c101272a5 */ /* 0x000fe4000f8e00ff */
[----:B------:R-:W-:Y:S01]  /*1240*/  UIMAD.WIDE.U32 UR22, UR6, UR8, URZ ;  /* 0x00000008061672a5 */ /* 0x000fe2000f8e00ff */
[----:B------:R-:W-:Y:S01]  /*1250*/  UMOV UR24, UR25 ;  /* 0x0000001900187c82 */ /* 0x000fe20008000000 */
[----:B------:R-:W-:Y:S01]  /*1260*/  UMOV UR10, UR11 ;  /* 0x0000000b000a7c82 */ /* 0x000fe20008000000 */
[----:B------:R-:W-:Y:S02]  /*1270*/  USHF.R.U32.HI UR24, URZ, UR4, UR24 ;  /* 0x00000004ff187299 */ /* 0x000fe40008011618 */
[----:B------:R-:W-:Y:S02]  /*1280*/  @UP2 USHF.R.U32.HI UR5, URZ, UR9, UR10 ;  /* 0x00000009ff052299 */ /* 0x000fe4000801160a */
[----:B------:R-:W-:Y:S01]  /*1290*/  UMOV UR7, UR23 ;  /* 0x0000001700077c82 */ /* 0x000fe20008000000 */
[----:B------:R-:W-:Y:S01]  /*12a0*/  UMOV UR18, UR19 ;  /* 0x0000001300127c82 */ /* 0x000fe20008000000 */
[----:B------:R-:W-:-:S02]  /*12b0*/  @UP2 USHF.R.U32.HI UR6, URZ, UR9, UR7 ;  /* 0x00000009ff062299 */ /* 0x000fc40008011607 */
[----:B------:R-:W-:Y:S02]  /*12c0*/  USHF.R.U32.HI UR18, URZ, UR13, UR18 ;  /* 0x0000000dff127299 */ /* 0x000fe40008011612 */
[----:B------:R-:W-:Y:S02]  /*12d0*/  USEL UR4, UR20, UR24, !UP0 ;  /* 0x0000001814047287 */ /* 0x000fe4000c000000 */
[----:B------:R-:W-:Y:S02]  /*12e0*/  UIMAD UR7, UR5, UR21, URZ ;  /* 0x00000015050772a4 */ /* 0x000fe4000f8e02ff */
[----:B------:R-:W-:Y:S02]  /*12f0*/  USEL UR5, UR16, UR18, !UP1 ;  /* 0x0000001210057287 */ /* 0x000fe4000c800000 */
[----:B------:R-:W-:Y:S02]  /*1300*/  UIMAD UR12, UR6, UR21, URZ ;  /* 0x00000015060c72a4 */ /* 0x000fe4000f8e02ff */
[----:B------:R-:W-:-:S02]  /*1310*/  UISETP.GE.AND UP0, UPT, UR4, UR7, UPT ;  /* 0x000000070400728c */ /* 0x000fc4000bf06270 */
[----:B------:R-:W-:Y:S02]  /*1320*/  UIMAD.WIDE.U32 UR10, UR4, UR8, URZ ;  /* 0x00000008040a72a5 */ /* 0x000fe4000f8e00ff */
[----:B------:R-:W-:Y:S02]  /*1330*/  UISETP.GE.OR UP0, UPT, UR5, UR12, UP0 ;  /* 0x0000000c0500728c */ /* 0x000fe40008706670 */
[----:B------:R-:W-:Y:S02]  /*1340*/  UIMAD.WIDE.U32 UR12, UR5, UR8, URZ ;  /* 0x00000008050c72a5 */ /* 0x000fe4000f8e00ff */
[----:B------:R-:W-:Y:S01]  /*1350*/  UIADD3 UR10, UPT, UPT, -UR4, URZ, URZ ;  /* 0x000000ff040a7290 */ /* 0x000fe2000fffe1ff */
[----:B------:R-:W-:Y:S01]  /*1360*/  UMOV UR8, UR11 ;  /* 0x0000000b00087c82 */ /* 0x000fe20008000000 */
[----:B------:R-:W-:Y:S02]  /*1370*/  UIADD3 UR11, UPT, UPT, -UR5, URZ, URZ ;  /* 0x000000ff050b7290 */ /* 0x000fe4000fffe1ff */
[----:B------:R-:W-:-:S03]  /*1380*/  USHF.R.U32.HI UR8, URZ, UR9, UR8 ;  /* 0x00000009ff087299 */ /* 0x000fc60008011608 */
[----:B------:R-:W-:Y:S01]  /*1390*/  @!UP0 UMOV UR7, UR13 ;  /* 0x0000000d00078c82 */ /* 0x000fe20008000000 */
[----:B------:R-:W-:Y:S02]  /*13a0*/  UIMAD UR20, UR14, UR10, UR20 ;  /* 0x0000000a0e1472a4 */ /* 0x000fe4000f8e0214 */
[----:B------:R-:W-:Y:S02]  /*13b0*/  USEL UR8, UR4, UR8, !UP2 ;  /* 0x0000000804087287 */ /* 0x000fe4000d000000 */
[----:B------:R-:W-:Y:S02]  /*13c0*/  @!UP0 USHF.R.U32.HI UR7, URZ, UR9, UR7 ;  /* 0x00000009ff078299 */ /* 0x000fe40008011607 */
[----:B------:R-:W-:Y:S02]  /*13d0*/  UIADD3 UR9, UPT, UPT, -UR8, URZ, URZ ;  /* 0x000000ff08097290 */ /* 0x000fe4000fffe1ff */
[----:B------:R-:W-:Y:S02]  /*13e0*/  @!UP0 USEL UR7, UR5, UR7, !UP2 ;  /* 0x0000000705078287 */ /* 0x000fe4000d000000 */
[----:B------:R-:W-:-:S02]  /*13f0*/  UIMAD UR9, UR21, UR9, UR4 ;  /* 0x00000009150972a4 */ /* 0x000fc4000f8e0204 */
[----:B------:R-:W-:Y:S02]  /*1400*/  @!UP0 UIADD3 UR8, UPT, UPT, UR8, -UR7, URZ ;  /* 0x8000000708088290 */ /* 0x000fe4000fffe0ff */
[----:B------:R-:W-:Y:S02]  /*1410*/  @!UP0 UIMAD UR6, UR9, UR6, UR7 ;  /* 0x00000006090682a4 */ /* 0x000fe4000f8e0207 */
[----:B------:R-:W-:Y:S02]  /*1420*/  @!UP0 UIMAD UR4, UR8, UR21, UR5 ;  /* 0x00000015080482a4 */ /* 0x000fe4000f8e0205 */
[----:B------:R-:W-:Y:S02]  /*1430*/  UIMAD UR16, UR26, UR11, UR16 ;  /* 0x0000000b1a1072a4 */ /* 0x000fe4000f8e0210 */
[----:B------:R-:W-:Y:S01]  /*1440*/  UIMAD UR20, UR4, UR14, UR20 ;  /* 0x0000000e041472a4 */ /* 0x000fe2000f8e0214 */
[----:B------:R-:W-:Y:S02]  /*1450*/  @!UP0 UMOV UR5, UR6 ;  /* 0x0000000600058c82 */ /* 0x000fe40008000000 */
[----:B------:R-:W-:-:S12]  /*1460*/  UIMAD UR16, UR5, UR26, UR16 ;  /* 0x0000001a051072a4 */ /* 0x000fd8000f8e0210 */
.L_x_18:
[----:B------:R-:W-:Y:S02]  /*1470*/  UISETP.NE.AND UP1, UPT, UR27, 0x1, UPT ;  /* 0x000000011b00788c */ /* 0x000fe4000bf25270 */
[----:B------:R-:W-:Y:S02]  /*1480*/  UISETP.NE.AND UP0, UPT, UR17, 0x2, UPT ;  /* 0x000000021100788c */ /* 0x000fe4000bf05270 */
[----:B------:R-:W-:-:S05]  /*1490*/  ULOP3.LUT UR28, UR28, 0x800, URZ, 0xc0, !UPT ;  /* 0x000008001c1c7892 */ /* 0x000fca000f8ec0ff */
[----:B------:R-:W-:Y:S07]  /*14a0*/  BRA.U UP1, `(.L_x_19) ;  /* 0x0000000101447547 */ /* 0x000fee000b800000 */
[----:B------:R-:W1:Y:S01]  /*14b0*/  LDCU.128 UR8, c[0x0][0xb10] ;  /* 0x00016200ff0877ac */ /* 0x000e620008000c00 */
[----:B------:R-:W2:Y:S01]  /*14c0*/  LDCU UR12, c[0x0][0xb0c] ;  /* 0x00016180ff0c77ac */ /* 0x000ea20008000800 */
[----:B------:R-:W3:Y:S01]  /*14d0*/  LDCU UR13, c[0x0][0xb20] ;  /* 0x00016400ff0d77ac */ /* 0x000ee20008000800 */
[----:B-1----:R-:W-:Y:S02]  /*14e0*/  UIMAD.WIDE.U32 UR6, UR16, UR8, URZ ;  /* 0x00000008100672a5 */ /* 0x002fe4000f8e00ff */
[----:B------:R-:W-:Y:S02]  /*14f0*/  UIMAD.WIDE.U32 UR4, UR20, UR11, URZ ;  /* 0x0000000b140472a5 */ /* 0x000fe4000f8e00ff */
[----:B--2---:R-:W-:Y:S02]  /*1500*/  UISETP.NE.AND UP2, UPT, UR12, 0x1, UPT ;  /* 0x000000010c00788c */ /* 0x004fe4000bf45270 */
[----:B------:R-:W-:Y:S01]  /*1510*/  UISETP.NE.AND UP1, UPT, UR10, 0x1, UPT ;  /* 0x000000010a00788c */ /* 0x000fe2000bf25270 */
[----:B------:R-:W-:-:S02]  /*1520*/  UMOV UR6, UR7 ;  /* 0x0000000700067c82 */ /* 0x000fc40008000000 */
[----:B------:R-:W-:Y:S01]  /*1530*/  UMOV UR4, UR5 ;  /* 0x0000000500047c82 */ /* 0x000fe20008000000 */
[----:B------:R-:W-:Y:S02]  /*1540*/  USHF.R.U32.HI UR6, URZ, UR9, UR6 ;  /* 0x00000009ff067299 */ /* 0x000fe40008011606 */
[----:B---3--:R-:W-:Y:S02]  /*1550*/  USHF.R.U32.HI UR4, URZ, UR13, UR4 ;  /* 0x0000000dff047299 */ /* 0x008fe40008011604 */
[----:B------:R-:W-:Y:S02]  /*1560*/  USEL UR5, UR16, UR6, !UP2 ;  /* 0x0000000610057287 */ /* 0x000fe4000d000000 */
[----:B------:R-:W-:-:S04]  /*1570*/  USEL UR4, UR20, UR4, !UP1 ;  /* 0x0000000414047287 */ /* 0x000fc8000c800000 */
[----:B------:R-:W-:Y:S02]  /*1580*/  UIADD3 UR6, UPT, UPT, UR5, -UR4, URZ ;  /* 0x8000000405067290 */ /* 0x000fe4000fffe0ff */
[----:B------:R-:W-:Y:S02]  /*1590*/  UIADD3 UR4, UPT, UPT, -UR5, UR4, URZ ;  /* 0x0000000405047290 */ /* 0x000fe4000fffe1ff */
[----:B------:R-:W-:Y:S02]  /*15a0*/  UIMAD UR20, UR6, UR10, UR20 ;  /* 0x0000000a061472a4 */ /* 0x000fe4000f8e0214 */
[----:B------:R-:W-:-:S12]  /*15b0*/  UIMAD UR16, UR4, UR12, UR16 ;  /* 0x0000000c041072a4 */ /* 0x000fd8000f8e0210 */
.L_x_19:
[----:B------:R-:W-:Y:S05]  /*15c0*/  BRA.U !UP5, `(.L_x_20) ;  /* 0x000000010d0c7547 */ /* 0x000fea000b800000 */
[----:B------:R-:W-:Y:S01]  /*15d0*/  UCGABAR_WAIT ;  /* 0x0000000000007dc7 */ /* 0x000fe20008000000 */
[----:B------:R-:W-:Y:S01]  /*15e0*/  CCTL.IVALL ;  /* 0x00000000ff00798f */ /* 0x000fe20002000000 */
[----:B------:R-:W-:Y:S05]  /*15f0*/  BRA `(.L_x_21) ;  /* 0x0000000000047947 */ /* 0x000fea0003800000 */
.L_x_20:
[----:B------:R-:W-:Y:S06]  /*1600*/  BAR.SYNC.DEFER_BLOCKING 0x0 ;  /* 0x0000000000007b1d */ /* 0x000fec0000010000 */
.L_x_21:
[----:B------:R-:W-:Y:S05]  /*1610*/  BRA.U UP0, `(.L_x_22) ;  /* 0x0000001100b87547 */ /* 0x000fea000b800000 */
[----:B------:R-:W1:Y:S01]  /*1620*/  LDCU UR6, c[0x0][0x38c] ;  /* 0x00007180ff0677ac */ /* 0x000e620008000800 */
[----:B------:R-:W2:Y:S01]  /*1630*/  S2UR UR8, SR_CgaCtaId ;  /* 0x00000000000879c3 */ /* 0x000ea20000008800 */
[----:B------:R-:W-:Y:S01]  /*1640*/  PLOP3.LUT P1, PT, PT, PT, UP3, 0x80, 0x8 ;  /* 0x000000000008781c */ /* 0x000fe20003f2f038 */
[----:B------:R-:W-:Y:S01]  /*1650*/  IMAD.MOV.U32 R12, RZ, RZ, 0x1 ;  /* 0x00000001ff0c7424 */ /* 0x000fe200078e00ff */
[----:B------:R-:W-:Y:S01]  /*1660*/  UMOV UR7, 0x400 ;  /* 0x0000040000077882 */ /* 0x000fe20000000000 */
[----:B------:R-:W-:Y:S01]  /*1670*/  UISETP.NE.AND UP1, UPT, UR17, URZ, UPT ;  /* 0x000000ff1100728c */ /* 0x000fe2000bf25270 */
[----:B------:R-:W-:Y:S02]  /*1680*/  ISETP.EQ.OR P2, PT, R0, RZ, P3 ;  /* 0x000000ff0000720c */ /* 0x000fe40001f42670 */
[----:B------:R-:W-:Y:S02]  /*1690*/  CS2R R10, SRZ ;  /* 0x00000000000a7805 */ /* 0x000fe4000001ff00 */
[----:B------:R-:W-:Y:S01]  /*16a0*/  PLOP3.LUT P1, PT, P1, PT, PT, 0x8, 0x80 ;  /* 0x000000000080781c */ /* 0x000fe20000f2e170 */
[----:B------:R-:W-:Y:S01]  /*16b0*/  IMAD.MOV.U32 R9, RZ, RZ, RZ ;  /* 0x000000ffff097224 */ /* 0x000fe200078e00ff */
[----:B------:R-:W3:Y:S01]  /*16c0*/  LDCU UR40, c[0x0][0x370] ;  /* 0x00006e00ff2877ac */ /* 0x000ee20008000800 */
[----:B------:R-:W-:Y:S01]  /*16d0*/  IMAD.MOV.U32 R8, RZ, RZ, 0x1 ;  /* 0x00000001ff087424 */ /* 0x000fe200078e00ff */
[----:B------:R-:W4:Y:S01]  /*16e0*/  LDCU.64 UR26, c[0x0][0x348] ;  /* 0x00006900ff1a77ac */ /* 0x000f220008000a00 */
[----:B-1----:R-:W-:-:S02]  /*16f0*/  UIADD3 UR5, UPT, UPT, UR6, 0x1f, URZ ;  /* 0x0000001f06057890 */ /* 0x002fc4000fffe0ff */
[----:B------:R-:W-:Y:S02]  /*1700*/  USHF.R.U32.HI UR45, URZ, 0x5, UR28 ;  /* 0x00000005ff2d7899 */ /* 0x000fe4000801161c */
[----:B------:R-:W-:Y:S02]  /*1710*/  USHF.R.S32.HI UR4, URZ, 0x1f, UR5 ;  /* 0x0000001fff047899 */ /* 0x000fe40008011405 */
[----:B------:R-:W-:Y:S02]  /*1720*/  UIADD3 UR46, UPT, UPT, UR6, 0x3e, URZ ;  /* 0x0000003e062e7890 */ /* 0x000fe4000fffe0ff */
[----:B------:R-:W-:Y:S02]  /*1730*/  ULEA.HI UR4, UR4, UR5, URZ, 0x5 ;  /* 0x0000000504047291 */ /* 0x000fe4000f8f28ff */
[----:B--2---:R-:W-:Y:S02]  /*1740*/  ULEA UR7, UR8, UR7, 0x18 ;  /* 0x0000000708077291 */ /* 0x004fe4000f8ec0ff */
[----:B------:R-:W-:-:S02]  /*1750*/  USHF.R.S32.HI UR43, URZ, 0x5, UR4 ;  /* 0x00000005ff2b7899 */ /* 0x000fc40008011404 */
[----:B------:R-:W-:Y:S02]  /*1760*/  UIADD3 UR4, UPT, UPT, UR6, -0x1, URZ ;  /* 0xffffffff06047890 */ /* 0x000fe4000fffe0ff */
[----:B------:R-:W-:Y:S02]  /*1770*/  UISETP.LT.U32.AND UP0, UPT, UR43, 0x4, UPT ;  /* 0x000000042b00788c */ /* 0x000fe4000bf01070 */
[----:B------:R-:W-:Y:S02]  /*1780*/  UISETP.GE.U32.AND UP2, UPT, UR4, -0x3f, UPT ;  /* 0xffffffc10400788c */ /* 0x000fe4000bf46070 */
[----:B------:R-:W-:Y:S01]  /*1790*/  USEL UR41, UR43, 0x4, UP0 ;  /* 0x000000042b297887 */ /* 0x000fe20008000000 */
[----:B------:R-:W1:Y:S03]  /*17a0*/  LDCU UR39, c[0x0][0x374] ;  /* 0x00006e80ff2777ac */ /* 0x000e660008000800 */
[----:B------:R-:W-:-:S02]  /*17b0*/  UIADD3 UR21, UPT, UPT, UR41, -0x1, URZ ;  /* 0xffffffff29157890 */ /* 0x000fc4000fffe0ff */
[----:B------:R-:W-:-:S03]  /*17c0*/  USEL UR24, UR48, 0x2, UP1 ;  /* 0x0000000230187887 */ /* 0x000fc60008800000 */
[----:B------:R-:W-:Y:S02]  /*17d0*/  @UP2 UIADD3 UR21, UPT, UPT, UR41, URZ, URZ ;  /* 0x000000ff29152290 */ /* 0x000fe4000fffe0ff */
[----:B------:R-:W-:Y:S02]  /*17e0*/  UIADD3 UR29, UPT, UPT, UR7, 0xc400, UR28 ;  /* 0x0000c400071d7890 */ /* 0x000fe4000fffe01c */
[----:B------:R-:W-:Y:S02]  /*17f0*/  UIADD3 UR44, UPT, UPT, UR43, -UR41, URZ ;  /* 0x800000292b2c7290 */ /* 0x000fe4000fffe0ff */
[----:B------:R-:W-:Y:S01]  /*1800*/  UIADD3 UR21, UPT, UPT, UR21, 0x1, URZ ;  /* 0x0000000115157890 */ /* 0x000fe2000fffe0ff */
[----:B---34-:R-:W-:-:S11]  /*1810*/  UMOV UR5, URZ ;  /* 0x000000ff00057c82 */ /* 0x018fd60008000000 */
.L_x_42:
[----:B------:R-:W2:Y:S02]  /*1820*/  S2UR UR4, SR_CgaCtaId ;  /* 0x00000000000479c3 */ /* 0x000ea40000008800 */
[----:B--2---:R-:W-:-:S09]  /*1830*/  UISETP.NE.AND UP0, UPT, UR4, URZ, UPT ;  /* 0x000000ff0400728c */ /* 0x004fd2000bf05270 */
[----:B-1----:R-:W-:Y:S05]  /*1840*/  BRA.U UP0, `(.L_x_23) ;  /* 0x0000000100287547 */ /* 0x002fea000b800000 */
[----:B------:R-:W-:Y:S02]  /*1850*/  LEA R0, R9, UR7, 0x3 ;  /* 0x0000000709007c11 */ /* 0x000fe4000f8e18ff */
[----:B------:R-:W-:-:S04]  /*1860*/  SHF.L.U32 R3, R8, 0x1f, RZ ;  /* 0x0000001f08037819 */ /* 0x000fc800000006ff */
[----:B------:R-:W2:Y:S02]  /*1870*/  SYNCS.PHASECHK.TRANS64.TRYWAIT P0, [R0+URZ+0xe0], R3 ;  /* 0x0000e003000075a7 */ /* 0x000ea400080011ff */
[----:B--2---:R-:W-:Y:S05]  /*1880*/  @!P0 BRA `(.L_x_24) ;  /* 0x0000009c00408947 */ /* 0x004fea0003800000 */
.L_x_133:
[----:B------:R3:W-:Y:S01]  /*1890*/  SYNCS.ARRIVE.TRANS64.A1T0 RZ, [R0+URZ+0xd0], RZ ;  /* 0x0000d0ff00ff79a7 */ /* 0x0007e200081000ff */
[----:B------:R-:W-:-:S05]  /*18a0*/  VIADD R9, R9, 0x1 ;  /* 0x0000000109097836 */ /* 0x000fca0000000000 */
[----:B------:R-:W-:-:S04]  /*18b0*/  ISETP.NE.AND P0, PT, R9, 0x2, PT ;  /* 0x000000020900780c */ /* 0x000fc80003f05270 */
[----:B--2---:R-:W-:Y:S02]  /*18c0*/  SEL R3, RZ, 0x1, P0 ;  /* 0x00000001ff037807 */ /* 0x004fe40000000000 */
[----:B------:R-:W-:Y:S02]  /*18d0*/  SEL R9, R9, RZ, P0 ;  /* 0x000000ff09097207 */ /* 0x000fe40000000000 */
[----:B------:R-:W-:-:S07]  /*18e0*/  LOP3.LUT R8, R8, R3, RZ, 0x3c, !PT ;  /* 0x0000000308087212 */ /* 0x000fce00078e3cff */
.L_x_23:
[----:B------:R-:W-:Y:S01]  /*18f0*/  ULEA UR4, UR5, UR7, 0x3 ;  /* 0x0000000705047291 */ /* 0x000fe2000f8e18ff */
[----:B---3--:R-:W-:Y:S01]  /*1900*/  SHF.L.U32 R0, R12, 0x1f, RZ ;  /* 0x0000001f0c007819 */ /* 0x008fe200000006ff */
[----:B------:R-:W-:Y:S02]  /*1910*/  UISETP.GE.U32.AND UP0, UPT, UR46, 0x3f, UPT ;  /* 0x0000003f2e00788c */ /* 0x000fe4000bf06070 */
[----:B------:R-:W-:Y:S02]  /*1920*/  USHF.L.U32 UR11, UR20, 0x8, URZ ;  /* 0x00000008140b7899 */ /* 0x000fe400080006ff */
[----:B------:R-:W-:Y:S01]  /*1930*/  ULEA UR35, UR16, UR45, 0x7 ;  /* 0x0000002d10237291 */ /* 0x000fe2000f8e38ff */
[----:B------:R-:W-:Y:S02]  /*1940*/  UMOV UR13, URZ ;  /* 0x000000ff000d7c82 */ /* 0x000fe40008000000 */
[----:B------:R2:W3:Y:S02]  /*1950*/  SYNCS.PHASECHK.TRANS64.TRYWAIT P0, [UR4+0x20], R0 ;  /* 0x00002000ff0075a7 */ /* 0x0004e40008001104 */
[----:B------:R-:W-:Y:S07]  /*1960*/  BRA.U !UP0, `(.L_x_25) ;  /* 0x0000000108bc7547 */ /* 0x000fee000b800000 */
[----:B------:R-:W-:Y:S01]  /*1970*/  UMOV UR6, URZ ;  /* 0x000000ff00067c82 */ /* 0x000fe20008000000 */
[----:B------:R-:W-:-:S05]  /*1980*/  UMOV UR4, UR5 ;  /* 0x0000000500047c82 */ /* 0x000fca0008000000 */
.L_x_31:
[----:B------:R-:W-:Y:S01]  /*1990*/  ULEA UR33, UR4, UR7, 0x3 ;  /* 0x0000000704217291 */ /* 0x000fe2000f8e18ff */
[----:B---3--:R-:W-:Y:S01]  /*19a0*/  @!P3 MOV R2, 0x3000 ;  /* 0x000030000002b802 */ /* 0x008fe20000000f00 */
[----:B-1-3--:R-:W-:Y:S10]  /*19b0*/  @P0 BRA `(.L_x_26) ;  /* 0x00000000000c0947 */ /* 0x00aff40003800000 */
[----:B------:R-:W-:-:S04]  /*19c0*/  SHF.L.U32 R3, R12, 0x1f, RZ ;  /* 0x0000001f0c037819 */ /* 0x000fc800000006ff */
[----:B------:R-:W3:Y:S02]  /*19d0*/  SYNCS.PHASECHK.TRANS64.TRYWAIT P0, [UR33+0x20], R3 ;  /* 0x00002003ff0075a7 */ /* 0x000ee40008001121 */
[----:B---3--:R-:W-:Y:S05]  /*19e0*/  @!P0 BRA `(.L_x_27) ;  /* 0x0000009800fc8947 */ /* 0x008fea0003800000 */
.L_x_26:
[----:B------:R3:W-:Y:S01]  /*19f0*/  @!P3 SYNCS.ARRIVE.TRANS64 RZ, [UR33], R2 ;  /* 0x00000002ffffb9a7 */ /* 0x0007e20008000021 */
[----:B------:R-:W-:-:S04]  /*1a00*/  ULOP3.LUT UR5, UR24, 0x2, URZ, 0xfc, !UPT ;  /* 0x0000000218057892 */ /* 0x000fc8000f8efcff */
[----:B------:R-:W-:-:S09]  /*1a10*/  UISETP.NE.AND UP0, UPT, UR5, 0x2, UPT ;  /* 0x000000020500788c */ /* 0x000fd2000bf05270 */
[----:B------:R-:W-:Y:S05]  /*1a20*/  BRA.U UP0, `(.L_x_28) ;  /* 0x0000000100047547 */ /* 0x000fea000b800000 */
[----:B-1----:R-:W-:Y:S05]  /*1a30*/  BPT.TRAP 0x1 ;  /* 0x000000040000795c */ /* 0x002fea0000300000 */
.L_x_28:
[----:B------:R-:W-:Y:S04]  /*1a40*/  BSSY.RECONVERGENT B0, `(.L_x_29) ;  /* 0x0000003000007945 */ /* 0x000fe80003800200 */
[----:B------:R-:W-:Y:S05]  /*1a50*/  @P2 BRA `(.L_x_30) ;  /* 0x0000000000042947 */ /* 0x000fea0003800000 */
[----:B-1----:R-:W-:Y:S05]  /*1a60*/  BPT.TRAP 0x1 ;  /* 0x000000040000795c */ /* 0x002fea0000300000 */
.L_x_30:
[----:B-1----:R-:W-:Y:S05]  /*1a70*/  BSYNC.RECONVERGENT B0 ;  /* 0x0000000000007941 */ /* 0x002fea0003800200 */
.L_x_29:
[----:B------:R-:W-:Y:S02]  /*1a80*/  UIADD3 UR5, UPT, UPT, UR4, 0x1, URZ ;  /* 0x0000000104057890 */ /* 0x000fe4000fffe0ff */
[----:B------:R-:W-:Y:S02]  /*1a90*/  ULEA UR32, UR4, UR28, 0xc ;  /* 0x0000001c04207291 */ /* 0x000fe4000f8e60ff */
[----:B------:R-:W-:Y:S02]  /*1aa0*/  UISETP.NE.AND UP0, UPT, UR5, 0x4, UPT ;  /* 0x000000040500788c */ /* 0x000fe4000bf05270 */
[----:B------:R-:W-:Y:S02]  /*1ab0*/  UIADD3 UR16, UP1, UPT, UR26, 0x80, URZ ;  /* 0x000000801a107890 */ /* 0x000fe4000ff3e0ff */
[----:B------:R-:W-:Y:S02]  /*1ac0*/  USEL UR9, URZ, 0x1, UP0 ;  /* 0x00000001ff097887 */ /* 0x000fe40008000000 */
[----:B------:R-:W-:-:S02]  /*1ad0*/  USEL UR5, UR5, URZ, UP0 ;  /* 0x000000ff05057287 */ /* 0x000fc40008000000 */
[----:B------:R-:W-:Y:S02]  /*1ae0*/  UIADD3 UR14, UP0, UPT, UR26, 0x180, URZ ;  /* 0x000001801a0e7890 */ /* 0x000fe4000ff1e0ff */
[----:B------:R-:W-:Y:S01]  /*1af0*/  ULEA UR8, UR5, UR7, 0x3 ;  /* 0x0000000705087291 */ /* 0x000fe2000f8e18ff */
[----:B------:R-:W-:Y:S01]  /*1b00*/  LOP3.LUT R12, R12, UR9, RZ, 0x3c, !PT ;  /* 0x000000090c0c7c12 */ /* 0x000fe2000f8e3cff */
[----:B------:R-:W-:Y:S02]  /*1b10*/  USHF.L.U32 UR34, UR6, 0x5, URZ ;  /* 0x0000000506227899 */ /* 0x000fe400080006ff */
[----:B------:R-:W-:Y:S01]  /*1b20*/  UIADD3.X UR17, UPT, UPT, URZ, UR27, URZ, UP1, !UPT ;  /* 0x0000001bff117290 */ /* 0x000fe20008ffe4ff */
[----:B--2---:R-:W-:Y:S01]  /*1b30*/  SHF.L.U32 R0, R12, 0x1f, RZ ;  /* 0x0000001f0c007819 */ /* 0x004fe200000006ff */
[----:B------:R-:W-:Y:S02]  /*1b40*/  UIADD3 UR32, UPT, UPT, UR7, 0xc400, UR32 ;  /* 0x0000c40007207890 */ /* 0x000fe4000fffe020 */
[----:B------:R-:W-:Y:S01]  /*1b50*/  UIADD3.X UR15, UPT, UPT, URZ, UR27, URZ, UP0, !UPT ;  /* 0x0000001bff0f7290 */ /* 0x000fe200087fe4ff */
[----:B------:R4:W1:Y:S01]  /*1b60*/  SYNCS.PHASECHK.TRANS64.TRYWAIT P0, [UR8+0x20], R0 ;  /* 0x00002000ff0075a7 */ /* 0x0008620008001108 */
[----:B------:R-:W-:Y:S01]  /*1b70*/  ULEA UR8, UR4, UR7, 0xd ;  /* 0x0000000704087291 */ /* 0x000fe2000f8e68ff */
[----:B------:R-:W-:Y:S01]  /*1b80*/  UMOV UR13, 0x30000 ;  /* 0x00030000000d7882 */ /* 0x000fe20000000000 */
[----:B------:R-:W-:-:S02]  /*1b90*/  UMOV UR18, 0x0 ;  /* 0x0000000000127882 */ /* 0x000fc40000000000 */
[----:B------:R-:W-:Y:S01]  /*1ba0*/  UIADD3 UR8, UPT, UPT, UR8, 0x10400, URZ ;  /* 0x0001040008087890 */ /* 0x000fe2000fffe0ff */
[----:B------:R-:W-:Y:S01]  /*1bb0*/  UMOV UR19, 0x10000000 ;  /* 0x1000000000137882 */ /* 0x000fe20000000000 */
[----:B------:R-:W-:Y:S01]  /*1bc0*/  UMOV UR12, UR36 ;  /* 0x00000024000c7c82 */ /* 0x000fe20008000000 */
[----:B------:R-:W-:Y:S01]  /*1bd0*/  UMOV UR9, UR33 ;  /* 0x0000002100097c82 */ /* 0x000fe20008000000 */
[----:B------:R-:W-:Y:S01]  /*1be0*/  UMOV UR10, UR34 ;  /* 0x00000022000a7c82 */ /* 0x000fe20008000000 */
[----:B------:R2:W-:Y:S01]  /*1bf0*/  UTMALDG.3D.MULTICAST [UR32], [UR16], UR13, desc[UR18] ;  /* 0x00001220100073b4 */ /* 0x0005e2000801180d */
[----:B------:R-:W-:Y:S01]  /*1c00*/  UIADD3 UR6, UPT, UPT, UR6, 0x1, URZ ;  /* 0x0000000106067890 */ /* 0x000fe2000fffe0ff */
[----:B------:R-:W-:-:S03]  /*1c10*/  UMOV UR4, UR5 ;  /* 0x0000000500047c82 */ /* 0x000fc60008000000 */
[----:B------:R-:W-:Y:S01]  /*1c20*/  UISETP.NE.AND UP0, UPT, UR6, UR21, UPT ;  /* 0x000000150600728c */ /* 0x000fe2000bf05270 */
[----:B------:R4:W-:Y:S01]  /*1c30*/  UTMALDG.3D [UR8], [UR14], desc[UR18] ;  /* 0x000012080e0075b4 */ /* 0x0009e20008011000 */
[----:B--2---:R-:W-:-:S07]  /*1c40*/  UMOV UR13, UR21 ;  /* 0x00000015000d7c82 */ /* 0x004fce0008000000 */
[----:B----4-:R-:W-:Y:S05]  /*1c50*/  BRA.U UP0, `(.L_x_31) ;  /* 0xfffffffd004c7547 */ /* 0x010fea000b83ffff */
.L_x_25:
[----:B------:R-:W-:Y:S01]  /*1c60*/  ULEA UR4, UR5, UR7, 0x3 ;  /* 0x0000000705047291 */ /* 0x000fe2000f8e18ff */
[----:B--2---:R-:W-:Y:S01]  /*1c70*/  SHF.L.U32 R0, R12, 0x1f, RZ ;  /* 0x0000001f0c007819 */ /* 0x004fe200000006ff */
[----:B------:R-:W-:Y:S01]  /*1c80*/  @!P1 SYNCS.ARRIVE.TRANS64.A1T0 RZ, [UR7+0x88], RZ ;  /* 0x000088ffffff99a7 */ /* 0x000fe20008100007 */
[----:B------:R-:W-:-:S06]  /*1c90*/  UISETP.GT.AND UP0, UPT, UR43, UR41, UPT ;  /* 0x000000292b00728c */ /* 0x000fcc000bf04270 */
[----:B-1-3--:R1:W2:Y:S03]  /*1ca0*/  SYNCS.PHASECHK.TRANS64.TRYWAIT P0, [UR4+0x20], R0 ;  /* 0x00002000ff0075a7 */ /* 0x00a2a60008001104 */
[----:B------:R-:W-:Y:S05]  /*1cb0*/  BRA.U !UP0, `(.L_x_32) ;  /* 0x0000000108bc7547 */ /* 0x000fea000b800000 */
[----:B------:R-:W-:Y:S01]  /*1cc0*/  UIADD3 UR25, UPT, UPT, UR44, UR13, URZ ;  /* 0x0000000d2c197290 */ /* 0x000fe2000fffe0ff */
[----:B------:R-:W-:-:S11]  /*1cd0*/  UMOV UR4, UR5 ;  /* 0x0000000500047c82 */ /* 0x000fd60008000000 */
.L_x_38:
[----:B------:R-:W-:Y:S01]  /*1ce0*/  ULEA UR17, UR4, UR7, 0x3 ;  /* 0x0000000704117291 */ /* 0x000fe2000f8e18ff */
[----:B--2---:R-:W-:Y:S01]  /*1cf0*/  @!P3 MOV R2, 0x3000 ;  /* 0x000030000002b802 */ /* 0x004fe20000000f00 */
[----:B--2-4-:R-:W-:Y:S10]  /*1d00*/  @P0 BRA `(.L_x_33) ;  /* 0x00000000000c0947 */ /* 0x014ff40003800000 */
[----:B------:R-:W-:-:S04]  /*1d10*/  SHF.L.U32 R3, R12, 0x1f, RZ ;  /* 0x0000001f0c037819 */ /* 0x000fc800000006ff */
[----:B------:R-:W2:Y:S02]  /*1d20*/  SYNCS.PHASECHK.TRANS64.TRYWAIT P0, [UR17+0x20], R3 ;  /* 0x00002003ff0075a7 */ /* 0x000ea40008001111 */
[----:B--2---:R-:W-:Y:S05]  /*1d30*/  @!P0 BRA `(.L_x_34) ;  /* 0x0000009800408947 */ /* 0x004fea0003800000 */
.L_x_33:
[----:B------:R2:W-:Y:S01]  /*1d40*/  @!P3 SYNCS.ARRIVE.TRANS64 RZ, [UR17], R2 ;  /* 0x00000002ffffb9a7 */ /* 0x0005e20008000011 */
[----:B------:R-:W-:-:S04]  /*1d50*/  ULOP3.LUT UR5, UR24, 0x2, URZ, 0xfc, !UPT ;  /* 0x0000000218057892 */ /* 0x000fc8000f8efcff */
[----:B------:R-:W-:-:S09]  /*1d60*/  UISETP.NE.AND UP0, UPT, UR5, 0x2, UPT ;  /* 0x000000020500788c */ /* 0x000fd2000bf05270 */
[----:B------:R-:W-:Y:S05]  /*1d70*/  BRA.U UP0, `(.L_x_35) ;  /* 0x0000000100047547 */ /* 0x000fea000b800000 */
[----:B------:R-:W-:Y:S05]  /*1d80*/  BPT.TRAP 0x1 ;  /* 0x000000040000795c */ /* 0x000fea0000300000 */
.L_x_35:
[----:B------:R-:W-:Y:S04]  /*1d90*/  BSSY.RECONVERGENT B0, `(.L_x_36) ;  /* 0x0000003000007945 */ /* 0x000fe80003800200 */
[----:B------:R-:W-:Y:S05]  /*1da0*/  @P2 BRA `(.L_x_37) ;  /* 0x0000000000042947 */ /* 0x000fea0003800000 */
[----:B------:R-:W-:Y:S05]  /*1db0*/  BPT.TRAP 0x1 ;  /* 0x000000040000795c */ /* 0x000fea0000300000 */
.L_x_37:
[----:B------:R-:W-:Y:S05]  /*1dc0*/  BSYNC.RECONVERGENT B0 ;  /* 0x0000000000007941 */ /* 0x000fea0003800200 */
.L_x_36:
[----:B------:R-:W-:Y:S02]  /*1dd0*/  UIADD3 UR5, UPT, UPT, UR4, 0x1, URZ ;  /* 0x0000000104057890 */ /* 0x000fe4000fffe0ff */
[----:B------:R-:W-:Y:S02]  /*1de0*/  UIADD3 UR14, UP1, UPT, UR26, 0x80, URZ ;  /* 0x000000801a0e7890 */ /* 0x000fe4000ff3e0ff */
[----:B------:R-:W-:Y:S02]  /*1df0*/  UISETP.NE.AND UP0, UPT, UR5, 0x4, UPT ;  /* 0x000000040500788c */ /* 0x000fe4000bf05270 */
[----:B------:R-:W-:Y:S02]  /*1e00*/  USHF.L.U32 UR18, UR13, 0x5, URZ ;  /* 0x000000050d127899 */ /* 0x000fe400080006ff */
[----:B------:R-:W-:Y:S02]  /*1e10*/  USEL UR8, URZ, 0x1, UP0 ;  /* 0x00000001ff087887 */ /* 0x000fe40008000000 */
[----:B------:R-:W-:-:S02]  /*1e20*/  USEL UR5, UR5, URZ, UP0 ;  /* 0x000000ff05057287 */ /* 0x000fc40008000000 */
[----:B------:R-:W-:Y:S02]  /*1e30*/  UIADD3 UR22, UP0, UPT, UR26, 0x180, URZ ;  /* 0x000001801a167890 */ /* 0x000fe4000ff1e0ff */
[----:B------:R-:W-:Y:S01]  /*1e40*/  LOP3.LUT R12, R12, UR8, RZ, 0x3c, !PT ;  /* 0x000000080c0c7c12 */ /* 0x000fe2000f8e3cff */
[----:B------:R-:W-:Y:S02]  /*1e50*/  ULEA UR6, UR5, UR7, 0x3 ;  /* 0x0000000705067291 */ /* 0x000fe4000f8e18ff */
[----:B------:R-:W-:Y:S01]  /*1e60*/  ULEA UR8, UR4, UR7, 0xd ;  /* 0x0000000704087291 */ /* 0x000fe2000f8e68ff */
[----:B-1----:R-:W-:Y:S01]  /*1e70*/  SHF.L.U32 R0, R12, 0x1f, RZ ;  /* 0x0000001f0c007819 */ /* 0x002fe200000006ff */
[----:B------:R-:W-:Y:S02]  /*1e80*/  ULEA UR16, UR4, UR29, 0xc ;  /* 0x0000001d04107291 */ /* 0x000fe4000f8e60ff */
[----:B------:R-:W-:Y:S02]  /*1e90*/  UIADD3.X UR15, UPT, UPT, URZ, UR27, URZ, UP1, !UPT ;  /* 0x0000001bff0f7290 */ /* 0x000fe40008ffe4ff */
[----:B------:R-:W-:Y:S01]  /*1ea0*/  UIADD3 UR8, UPT, UPT, UR8, 0x10400, URZ ;  /* 0x0001040008087890 */ /* 0x000fe2000fffe0ff */
[----:B------:R3:W4:Y:S01]  /*1eb0*/  SYNCS.PHASECHK.TRANS64.TRYWAIT P0, [UR6+0x20], R0 ;  /* 0x00002000ff0075a7 */ /* 0x0007220008001106 */
[----:B------:R-:W-:Y:S01]  /*1ec0*/  UIADD3.X UR23, UPT, UPT, URZ, UR27, URZ, UP0, !UPT ;  /* 0x0000001bff177290 */ /* 0x000fe200087fe4ff */
[----:B------:R-:W-:Y:S01]  /*1ed0*/  UMOV UR6, 0x30000 ;  /* 0x0003000000067882 */ /* 0x000fe20000000000 */
[----:B------:R-:W-:Y:S01]  /*1ee0*/  UMOV UR30, 0x0 ;  /* 0x00000000001e7882 */ /* 0x000fe20000000000 */
[----:B------:R-:W-:Y:S01]  /*1ef0*/  UMOV UR31, 0x10000000 ;  /* 0x10000000001f7882 */ /* 0x000fe20000000000 */
[----:B------:R-:W-:Y:S01]  /*1f00*/  UMOV UR19, UR35 ;  /* 0x0000002300137c82 */ /* 0x000fe20008000000 */
[----:B------:R-:W-:Y:S01]  /*1f10*/  UMOV UR20, UR36 ;  /* 0x0000002400147c82 */ /* 0x000fe20008000000 */
[----:B------:R-:W-:Y:S01]  /*1f20*/  UMOV UR12, UR36 ;  /* 0x00000024000c7c82 */ /* 0x000fe20008000000 */
[----:B------:R-:W-:Y:S01]  /*1f30*/  UMOV UR9, UR17 ;  /* 0x0000001100097c82 */ /* 0x000fe20008000000 */
[----:B------:R-:W-:Y:S01]  /*1f40*/  UMOV UR10, UR18 ;  /* 0x00000012000a7c82 */ /* 0x000fe20008000000 */
[----:B------:R3:W-:Y:S01]  /*1f50*/  UTMALDG.3D.MULTICAST [UR16], [UR14], UR6, desc[UR30] ;  /* 0x00001e100e0073b4 */ /* 0x0007e20008011806 */
[----:B------:R-:W-:Y:S01]  /*1f60*/  UIADD3 UR13, UPT, UPT, UR13, 0x1, URZ ;  /* 0x000000010d0d7890 */ /* 0x000fe2000fffe0ff */
[----:B------:R-:W-:-:S03]  /*1f70*/  UMOV UR4, UR5 ;  /* 0x0000000500047c82 */ /* 0x000fc60008000000 */
[----:B------:R-:W-:Y:S01]  /*1f80*/  UISETP.NE.AND UP0, UPT, UR13, UR25, UPT ;  /* 0x000000190d00728c */ /* 0x000fe2000bf05270 */
[----:B------:R3:W-:Y:S08]  /*1f90*/  UTMALDG.3D [UR8], [UR22], desc[UR30] ;  /* 0x00001e08160075b4 */ /* 0x0007f00008011000 */
[----:B---3--:R-:W-:Y:S05]  /*1fa0*/  BRA.U UP0, `(.L_x_38) ;  /* 0xfffffffd004c7547 */ /* 0x008fea000b83ffff */
.L_x_32:
[C---:B------:R-:W-:Y:S01]  /*1fb0*/  LEA R3, R11.reuse, UR7, 0x3 ;  /* 0x000000070b037c11 */ /* 0x040fe2000f8e18ff */
[----:B------:R-:W-:Y:S01]  /*1fc0*/  NOP ;  /* 0x0000000000007918 */ /* 0x000fe20000000000 */
[----:B-1----:R-:W-:Y:S02]  /*1fd0*/  SHF.L.U32 R0, R10, 0x1f, RZ ;  /* 0x0000001f0a007819 */ /* 0x002fe400000006ff */
[----:B------:R-:W-:Y:S02]  /*1fe0*/  LEA R5, R11, UR7, 0x4 ;  /* 0x000000070b057c11 */ /* 0x000fe4000f8e20ff */
[----:B--2-4-:R-:W1:Y:S02]  /*1ff0*/  SYNCS.PHASECHK.TRANS64.TRYWAIT P0, [R3+URZ+0x90], R0 ;  /* 0x00009000030075a7 */ /* 0x014e6400080011ff */
[----:B-1----:R-:W-:Y:S05]  /*2000*/  @!P0 BRA `(.L_x_39) ;  /* 0x0000009400a48947 */ /* 0x002fea0003800000 */
.L_x_136:
[----:B------:R-:W2:Y:S01]  /*2010*/  LDS.128 R4, [R5+0x100] ;  /* 0x0001000005047984 */ /* 0x000ea20000000c00 */
[----:B------:R-:W-:Y:S01]  /*2020*/  UISETP.GE.AND UP0, UPT, UR42, 0x1, UPT ;  /* 0x000000012a00788c */ /* 0x000fe2000bf06270 */
[----:B------:R-:W-:Y:S01]  /*2030*/  @!PT LDS RZ, [RZ] ;  /* 0x00000000fffff984 */ /* 0x000fe20000000800 */
[----:B------:R-:W-:Y:S01]  /*2040*/  @!PT LDS RZ, [RZ] ;  /* 0x00000000fffff984 */ /* 0x000fe20000000800 */
[----:B------:R-:W-:Y:S01]  /*2050*/  @!PT LDS RZ, [RZ] ;  /* 0x00000000fffff984 */ /* 0x000fe20000000800 */
[----:B------:R-:W-:Y:S01]  /*2060*/  @!PT LDS RZ, [RZ] ;  /* 0x00000000fffff984 */ /* 0x000fe20000000800 */
[----:B------:R3:W-:Y:S06]  /*2070*/  MEMBAR.ALL.CTA ;  /* 0x0000000000007992 */ /* 0x0007ec0000008000 */
[----:B---3--:R-:W3:Y:S01]  /*2080*/  FENCE.VIEW.ASYNC.S ;  /* 0x00000000000073c6 */ /* 0x008ee20000000000 */
[----:B--2---:R-:W-:-:S13]  /*2090*/  LOP3.LUT P0, RZ, R6, 0x1, RZ, 0xc0, !PT ;  /* 0x0000000106ff7812 */ /* 0x004fda000780c0ff */
[----:B---3--:R-:W-:Y:S01]  /*20a0*/  VOTEU.ANY UP1, P0 ;  /* 0x0000000000ff7886 */ /* 0x008fe20000020100 */
[----:B------:R-:W-:-:S13]  /*20b0*/  PLOP3.LUT P0, PT, PT, PT, UP1, 0x80, 0x8 ;  /* 0x000000000008781c */ /* 0x000fda0003f0f018 */
[----:B-1----:R-:W-:Y:S02]  /*20c0*/  @P0 LOP3.LUT R0, R5, 0xffff, RZ, 0xc0, !PT ;  /* 0x0000ffff05000812 */ /* 0x002fe400078ec0ff */
[----:B------:R-:W-:Y:S02]  /*20d0*/  @P0 MOV R2, R4 ;  /* 0x0000000400020202 */ /* 0x000fe40000000f00 */
[----:B------:R-:W-:Y:S01]  /*20e0*/  @P0 R2UR UR6, R0 ;  /* 0x00000000000602ca */ /* 0x000fe200000e0000 */
[----:B------:R-:W-:Y:S01]  /*20f0*/  VIADD R0, R3, 0xa0 ;  /* 0x000000a003007836 */ /* 0x000fe20000000000 */
[----:B------:R-:W-:Y:S02]  /*2100*/  @P0 SHF.R.U32.HI R4, RZ, 0x10, R5 ;  /* 0x00000010ff040819 */ /* 0x000fe40000011605 */
[----:B------:R-:W-:Y:S02]  /*2110*/  @P0 R2UR UR8, R2 ;  /* 0x00000000020802ca */ /* 0x000fe400000e0000 */
[----:B------:R-:W-:-:S02]  /*2120*/  PRMT R0, RZ, 0x654, R0 ;  /* 0x00000654ff007816 */ /* 0x000fc40000000000 */
[----:B------:R-:W-:Y:S02]  /*2130*/  @P0 R2UR UR4, R4 ;  /* 0x00000000040402ca */ /* 0x000fe400000e0000 */
[----:B------:R1:W-:Y:S03]  /*2140*/  SYNCS.ARRIVE.TRANS64.RED.A1T0 RZ, [R0+URZ], RZ ;  /* 0x000000ff00ff79a7 */ /* 0x0003e600081004ff */
[----:B------:R-:W-:-:S04]  /*2150*/  @UP1 UMOV UR37, UR6 ;  /* 0x0000000600251c82 */ /* 0x000fc80008000000 */
[----:B------:R-:W-:-:S04]  /*2160*/  @UP1 UMOV UR38, UR8 ;  /* 0x0000000800261c82 */ /* 0x000fc80008000000 */
[----:B------:R-:W-:Y:S01]  /*2170*/  @UP1 UMOV UR36, UR4 ;  /* 0x0000000400241c82 */ /* 0x000fe20008000000 */
[----:B------:R-:W-:Y:S05]  /*2180*/  BRA.U !UP0, `(.L_x_40) ;  /* 0x0000000108d47547 */ /* 0x000fea000b800000 */
[----:B------:R-:W2:Y:S01]  /*2190*/  LDCU.128 UR12, c[0x0][0xb10] ;  /* 0x00016200ff0c77ac */ /* 0x000ea20008000c00 */
[----:B------:R-:W3:Y:S01]  /*21a0*/  LDCU UR25, c[0x0][0xb20] ;  /* 0x00016400ff1977ac */ /* 0x000ee20008000800 */
[----:B------:R-:W4:Y:S01]  /*21b0*/  LDCU UR20, c[0x0][0xb0c] ;  /* 0x00016180ff1477ac */ /* 0x000f220008000800 */
[----:B------:R-:W1:Y:S01]  /*21c0*/  LDCU.64 UR10, c[0x0][0xb28] ;  /* 0x00016500ff0a77ac */ /* 0x000e620008000a00 */
[----:B------:R-:W-:Y:S02]  /*21d0*/  UISETP.NE.AND UP3, UPT, UR42, 0x1, UPT ;  /* 0x000000012a00788c */ /* 0x000fe4000bf65270 */
[----:B--2---:R-:W-:Y:S02]  /*21e0*/  UIMAD.WIDE.U32 UR16, UR39, UR15, URZ ;  /* 0x0000000f271072a5 */ /* 0x004fe4000f8e00ff */
[----:B------:R-:W-:Y:S02]  /*21f0*/  UIMAD.WIDE.U32 UR8, UR40, UR12, URZ ;  /* 0x0000000c280872a5 */ /* 0x000fe4000f8e00ff */
[----:B------:R-:W-:-:S02]  /*2200*/  UISETP.NE.AND UP0, UPT, UR14, 0x1, UPT ;  /* 0x000000010e00788c */ /* 0x000fc4000bf05270 */
[----:B------:R-:W-:Y:S01]  /*2210*/  UIMAD.WIDE.U32 UR22, UR37, UR15, URZ ;  /* 0x0000000f251672a5 */ /* 0x000fe2000f8e00ff */
[----:B------:R-:W-:Y:S02]  /*2220*/  UMOV UR16, UR17 ;  /* 0x0000001100107c82 */ /* 0x000fe40008000000 */
[----:B------:R-:W-:Y:S01]  /*2230*/  UMOV UR8, UR9 ;  /* 0x0000000900087c82 */ /* 0x000fe20008000000 */
[----:B---3--:R-:W-:Y:S02]  /*2240*/  USHF.R.U32.HI UR16, URZ, UR25, UR16 ;  /* 0x00000019ff107299 */ /* 0x008fe40008011610 */
[----:B----4-:R-:W-:Y:S02]  /*2250*/  UISETP.NE.AND UP2, UPT, UR20, 0x1, UPT ;  /* 0x000000011400788c */ /* 0x010fe4000bf45270 */
[----:B------:R-:W-:Y:S02]  /*2260*/  USHF.R.U32.HI UR8, URZ, UR13, UR8 ;  /* 0x0000000dff087299 */ /* 0x000fe40008011608 */
[----:B------:R-:W-:-:S02]  /*2270*/  USEL UR6, UR39, UR16, !UP0 ;  /* 0x0000001027067287 */ /* 0x000fc4000c000000 */
[----:B------:R-:W-:Y:S02]  /*2280*/  USEL UR8, UR40, UR8, !UP2 ;  /* 0x0000000828087287 */ /* 0x000fe4000d000000 */
[----:B-1----:R-:W-:Y:S01]  /*2290*/  UIMAD.WIDE.U32 UR16, UR6, UR10, URZ ;  /* 0x0000000a061072a5 */ /* 0x002fe2000f8e00ff */
[----:B------:R-:W-:Y:S01]  /*22a0*/  UMOV UR4, UR23 ;  /* 0x0000001700047c82 */ /* 0x000fe20008000000 */
[----:B------:R-:W-:Y:S02]  /*22b0*/  UIMAD.WIDE.U32 UR18, UR38, UR12, URZ ;  /* 0x0000000c261272a5 */ /* 0x000fe4000f8e00ff */
[----:B------:R-:W-:-:S03]  /*22c0*/  UIMAD.WIDE.U32 UR22, UR8, UR10, URZ ;  /* 0x0000000a081672a5 */ /* 0x000fc6000f8e00ff */
[----:B------:R-:W-:Y:S01]  /*22d0*/  UMOV UR16, UR17 ;  /* 0x0000001100107c82 */ /* 0x000fe20008000000 */
[----:B------:R-:W-:Y:S02]  /*22e0*/  USHF.R.U32.HI UR4, URZ, UR25, UR4 ;  /* 0x00000019ff047299 */ /* 0x000fe40008011604 */
[----:B------:R-:W-:Y:S01]  /*22f0*/  @UP3 USHF.R.U32.HI UR6, URZ, UR11, UR16 ;  /* 0x0000000bff063299 */ /* 0x000fe20008011610 */
[----:B------:R-:W-:Y:S01]  /*2300*/  UMOV UR18, UR19 ;  /* 0x0000001300127c82 */ /* 0x000fe20008000000 */
[----:B------:R-:W-:Y:S01]  /*2310*/  UMOV UR22, UR23 ;  /* 0x0000001700167c82 */ /* 0x000fe20008000000 */
[----:B------:R-:W-:Y:S02]  /*2320*/  USHF.R.U32.HI UR13, URZ, UR13, UR18 ;  /* 0x0000000dff0d7299 */ /* 0x000fe40008011612 */
[----:B------:R-:W-:Y:S02]  /*2330*/  USEL UR4, UR37, UR4, !UP0 ;  /* 0x0000000425047287 */ /* 0x000fe4000c000000 */
[----:B------:R-:W-:-:S02]  /*2340*/  @UP3 USHF.R.U32.HI UR8, URZ, UR11, UR22 ;  /* 0x0000000bff083299 */ /* 0x000fc40008011616 */
[----:B------:R-:W-:Y:S02]  /*2350*/  UIMAD UR9, UR42, UR6, URZ ;  /* 0x000000062a0972a4 */ /* 0x000fe4000f8e02ff */
[----:B------:R-:W-:Y:S02]  /*2360*/  USEL UR6, UR38, UR13, !UP2 ;  /* 0x0000000d26067287 */ /* 0x000fe4000d000000 */
[----:B------:R-:W-:Y:S02]  /*2370*/  UIMAD UR12, UR42, UR8, URZ ;  /* 0x000000082a0c72a4 */ /* 0x000fe4000f8e02ff */
[----:B------:R-:W-:Y:S02]  /*2380*/  UISETP.GE.AND UP0, UPT, UR4, UR9, UPT ;  /* 0x000000090400728c */ /* 0x000fe4000bf06270 */
[----:B------:R-:W-:Y:S02]  /*2390*/  UIMAD.WIDE.U32 UR16, UR4, UR10, URZ ;  /* 0x0000000a041072a5 */ /* 0x000fe4000f8e00ff */
[----:B------:R-:W-:-:S02]  /*23a0*/  UISETP.GE.OR UP0, UPT, UR6, UR12, UP0 ;  /* 0x0000000c0600728c */ /* 0x000fc40008706670 */
        /* <DEDUP_REMOVED lines=19> */
.L_x_40:
[----:B------:R-:W2:Y:S02]  /*24e0*/  LDCU UR4, c[0x0][0xb30] ;  /* 0x00016600ff0477ac */ /* 0x000ea40008000800 */
[----:B--2---:R-:W-:-:S09]  /*24f0*/  UISETP.NE.AND UP0, UPT, UR4, 0x1, UPT ;  /* 0x000000010400788c */ /* 0x004fd2000bf05270 */
[----:B------:R-:W-:Y:S05]  /*2500*/  BRA.U UP0, `(.L_x_41) ;  /* 0x0000000100447547 */ /* 0x000fea000b800000 */
[----:B------:R-:W2:Y:S01]  /*2510*/  LDCU.128 UR12, c[0x0][0xb10] ;  /* 0x00016200ff0c77ac */ /* 0x000ea20008000c00 */
[----:B------:R-:W3:Y:S01]  /*2520*/  LDCU UR16, c[0x0][0xb0c] ;  /* 0x00016180ff1077ac */ /* 0x000ee20008000800 */
[----:B------:R-:W4:Y:S01]  /*2530*/  LDCU UR17, c[0x0][0xb20] ;  /* 0x00016400ff1177ac */ /* 0x000f220008000800 */
[----:B--2---:R-:W-:Y:S02]  /*2540*/  UIMAD.WIDE.U32 UR10, UR38, UR12, URZ ;  /* 0x0000000c260a72a5 */ /* 0x004fe4000f8e00ff */
[----:B------:R-:W-:Y:S02]  /*2550*/  UIMAD.WIDE.U32 UR8, UR37, UR15, URZ ;  /* 0x0000000f250872a5 */ /* 0x000fe4000f8e00ff */
[----:B---3--:R-:W-:Y:S02]  /*2560*/  UISETP.NE.AND UP2, UPT, UR16, 0x1, UPT ;  /* 0x000000011000788c */ /* 0x008fe4000bf45270 */
[----:B------:R-:W-:Y:S01]  /*2570*/  UISETP.NE.AND UP0, UPT, UR14, 0x1, UPT ;  /* 0x000000010e00788c */ /* 0x000fe2000bf05270 */
[----:B------:R-:W-:-:S02]  /*2580*/  UMOV UR6, UR11 ;  /* 0x0000000b00067c82 */ /* 0x000fc40008000000 */
[----:B------:R-:W-:Y:S01]  /*2590*/  UMOV UR4, UR9 ;  /* 0x0000000900047c82 */ /* 0x000fe20008000000 */
[----:B------:R-:W-:Y:S02]  /*25a0*/  USHF.R.U32.HI UR6, URZ, UR13, UR6 ;  /* 0x0000000dff067299 */ /* 0x000fe40008011606 */
[----:B----4-:R-:W-:Y:S02]  /*25b0*/  USHF.R.U32.HI UR4, URZ, UR17, UR4 ;  /* 0x00000011ff047299 */ /* 0x010fe40008011604 */
[----:B------:R-:W-:Y:S02]  /*25c0*/  USEL UR6, UR38, UR6, !UP2 ;  /* 0x0000000626067287 */ /* 0x000fe4000d000000 */
[----:B------:R-:W-:-:S04]  /*25d0*/  USEL UR4, UR37, UR4, !UP0 ;  /* 0x0000000425047287 */ /* 0x000fc8000c000000 */
[----:B------:R-:W-:Y:S02]  /*25e0*/  UIADD3 UR8, UPT, UPT, UR6, -UR4, URZ ;  /* 0x8000000406087290 */ /* 0x000fe4000fffe0ff */
[----:B------:R-:W-:Y:S02]  /*25f0*/  UIADD3 UR4, UPT, UPT, -UR6, UR4, URZ ;  /* 0x0000000406047290 */ /* 0x000fe4000fffe1ff */
[----:B------:R-:W-:Y:S02]  /*2600*/  UIMAD UR37, UR8, UR14, UR37 ;  /* 0x0000000e082572a4 */ /* 0x000fe4000f8e0225 */
[----:B------:R-:W-:-:S12]  /*2610*/  UIMAD UR38, UR4, UR16, UR38 ;  /* 0x00000010042672a4 */ /* 0x000fd8000f8e0226 */
.L_x_41:
[----:B------:R-:W-:Y:S01]  /*2620*/  VIADD R11, R11, 0x1 ;  /* 0x000000010b0b7836 */ /* 0x000fe20000000000 */
[----:B------:R-:W-:Y:S01]  /*2630*/  R2UR UR4, R160 ;  /* 0x00000000a00472ca */ /* 0x000fe200000e0000 */
[----:B------:R-:W-:Y:S01]  /*2640*/  UIADD3 UR20, UPT, UPT, UR37, UR59, URZ ;  /* 0x0000003b25147290 */ /* 0x000fe2000fffe0ff */
[----:B------:R-:W-:Y:S02]  /*2650*/  PLOP3.LUT P1, PT, PT, PT, PT, 0x80, 0x8 ;  /* 0x000000000008781c */ /* 0x000fe40003f2f070 */
[----:B------:R-:W-:-:S04]  /*2660*/  ISETP.NE.AND P0, PT, R11, 0x2, PT ;  /* 0x000000020b00780c */ /* 0x000fc80003f05270 */
[----:B------:R-:W-:Y:S02]  /*2670*/  SEL R3, RZ, 0x1, P0 ;  /* 0x00000001ff037807 */ /* 0x000fe40000000000 */
[----:B------:R-:W-:Y:S02]  /*2680*/  SEL R11, R11, RZ, P0 ;  /* 0x000000ff0b0b7207 */ /* 0x000fe40000000000 */
[----:B------:R-:W-:Y:S01]  /*2690*/  LOP3.LUT R10, R10, R3, RZ, 0x3c, !PT ;  /* 0x000000030a0a7212 */ /* 0x000fe200078e3cff */
[----:B------:R-:W-:Y:S01]  /*26a0*/  UIADD3 UR16, UPT, UPT, UR38, UR4, URZ ;  /* 0x0000000426107290 */ /* 0x000fe2000fffe0ff */
[----:B------:R-:W-:Y:S11]  /*26b0*/  BRA.U UP1, `(.L_x_42) ;  /* 0xfffffff101587547 */ /* 0x000ff6000b83ffff */
[----:B------:R-:W-:Y:S01]  /*26c0*/  UIADD3 UR7, UPT, UPT, UR7, 0x20, URZ ;  /* 0x0000002007077890 */ /* 0x000fe2000fffe0ff */
[----:B------:R-:W-:-:S03]  /*26d0*/  SHF.L.U32 R3, R12, 0x1f, RZ ;  /* 0x0000001f0c037819 */ /* 0x000fc600000006ff */
[----:B------:R-:W-:-:S09]  /*26e0*/  ULEA UR4, UR5, UR7, 0x3 ;  /* 0x0000000705047291 */ /* 0x000fd2000f8e18ff */
[----:B------:R-:W2:Y:S02]  /*26f0*/  SYNCS.PHASECHK.TRANS64.TRYWAIT P0, [UR4], R3 ;  /* 0x00000003ff0075a7 */ /* 0x000ea40008001104 */
[----:B--2---:R-:W-:Y:S05]  /*2700*/  @!P0 BRA `(.L_x_43) ;  /* 0x0000008c00f88947 */ /* 0x004fea0003800000 */
.L_x_138:
[----:B------:R-:W-:-:S04]  /*2710*/  UIADD3 UR4, UPT, UPT, UR5, 0x1, URZ ;  /* 0x0000000105047890 */ /* 0x000fc8000fffe0ff */
[----:B------:R-:W-:-:S04]  /*2720*/  UISETP.NE.AND UP0, UPT, UR4, 0x4, UPT ;  /* 0x000000040400788c */ /* 0x000fc8000bf05270 */
[----:B------:R-:W-:Y:S02]  /*2730*/  USEL UR6, URZ, 0x1, UP0 ;  /* 0x00000001ff067887 */ /* 0x000fe40008000000 */
[----:B------:R-:W-:-:S04]  /*2740*/  USEL UR4, UR4, URZ, UP0 ;  /* 0x000000ff04047287 */ /* 0x000fc80008000000 */
[----:B------:R-:W-:Y:S01]  /*2750*/  ULEA UR5, UR4, UR7, 0x3 ;  /* 0x0000000704057291 */ /* 0x000fe2000f8e18ff */
[----:B------:R-:W-:-:S04]  /*2760*/  LOP3.LUT R2, R12, UR6, RZ, 0x3c, !PT ;  /* 0x000000060c027c12 */ /* 0x000fc8000f8e3cff */
[----:B-1----:R-:W-:-:S04]  /*2770*/  SHF.L.U32 R3, R2, 0x1f, RZ ;  /* 0x0000001f02037819 */ /* 0x002fc800000006ff */
[----:B------:R-:W1:Y:S02]  /*2780*/  SYNCS.PHASECHK.TRANS64.TRYWAIT P0, [UR5], R3 ;  /* 0x00000003ff0075a7 */ /* 0x000e640008001105 */
[----:B-1----:R-:W-:Y:S05]  /*2790*/  @!P0 BRA `(.L_x_44) ;  /* 0x0000008c00ec8947 */ /* 0x002fea0003800000 */
.L_x_140:
        /* <DEDUP_REMOVED lines=9> */
.L_x_142:
[----:B------:R-:W-:-:S04]  /*2830*/  UIADD3 UR4, UPT, UPT, UR4, 0x1, URZ ;  /* 0x0000000104047890 */ /* 0x000fc8000fffe0ff */
[----:B------:R-:W-:-:S04]  /*2840*/  UISETP.NE.AND UP0, UPT, UR4, 0x4, UPT ;  /* 0x000000040400788c */ /* 0x000fc8000bf05270 */
[----:B------:R-:W-:Y:S02]  /*2850*/  USEL UR5, URZ, 0x1, UP0 ;  /* 0x00000001ff057887 */ /* 0x000fe40008000000 */
[----:B------:R-:W-:-:S04]  /*2860*/  USEL UR4, UR4, URZ, UP0 ;  /* 0x000000ff04047287 */ /* 0x000fc80008000000 */
[----:B------:R-:W-:Y:S01]  /*2870*/  ULEA UR4, UR4, UR7, 0x3 ;  /* 0x0000000704047291 */ /* 0x000fe2000f8e18ff */
[----:B-1----:R-:W-:-:S04]  /*2880*/  LOP3.LUT R3, R2, UR5, RZ, 0x3c, !PT ;  /* 0x0000000502037c12 */ /* 0x002fc8000f8e3cff */
[----:B------:R-:W-:Y:S01]  /*2890*/  SHF.L.U32 R3, R3, 0x1f, RZ ;  /* 0x0000001f03037819 */ /* 0x000fe200000006ff */
[----:B------:R-:W-:-:S07]  /*28a0*/  IMAD.U32 R0, RZ, RZ, UR4 ;  /* 0x00000004ff007e24 */ /* 0x000fce000f8e00ff */
.L_x_46:
[----:B-1----:R1:W2:Y:S02]  /*28b0*/  SYNCS.PHASECHK.TRANS64.TRYWAIT P0, [R0+URZ], R3 ;  /* 0x00000003000075a7 */ /* 0x0022a400080011ff */
[----:B--2---:R-:W-:Y:S05]  /*28c0*/  @!P0 NANOSLEEP.SYNCS 0x989680 ;  /* 0x009896800000895d */ /* 0x004fea0003900000 */
[----:B------:R-:W2:Y:S02]  /*28d0*/  @!P0 SYNCS.PHASECHK.TRANS64 P0, [R0+URZ], R3 ;  /* 0x00000003000085a7 */ /* 0x000ea400080010ff */
[----:B--2---:R-:W-:Y:S05]  /*28e0*/  @P0 EXIT ;  /* 0x000000000000094d */ /* 0x004fea0003800000 */
[----:B------:R-:W-:Y:S05]  /*28f0*/  BRA `(.L_x_46) ;  /* 0xfffffffc00ec7947 */ /* 0x000fea000383ffff */
.L_x_22:
[----:B------:R-:W1:Y:S02]  /*2900*/  S2UR UR4, SR_CgaCtaId ;  /* 0x00000000000479c3 */ /* 0x000e640000008800 */
[----:B-1----:R-:W-:-:S04]  /*2910*/  UISETP.NE.AND UP0, UPT, UR4, URZ, UPT ;  /* 0x000000ff0400728c */ /* 0x002fc8000bf05270 */
[----:B------:R-:W-:-:S09]  /*2920*/  UISETP.NE.OR UP0, UPT, UR17, 0x1, UP0 ;  /* 0x000000011100788c */ /* 0x000fd20008705670 */
[----:B------:R-:W-:Y:S05]  /*2930*/  BRA.U UP0, `(.L_x_47) ;  /* 0x00000005004c7547 */ /* 0x000fea000b800000 */
[----:B------:R-:W1:Y:S01]  /*2940*/  S2UR UR5, SR_CgaCtaId ;  /* 0x00000000000579c3 */ /* 0x000e620000008800 */
[----:B------:R-:W-:Y:S01]  /*2950*/  UMOV UR4, 0x400 ;  /* 0x0000040000047882 */ /* 0x000fe20000000000 */
[----:B------:R-:W-:Y:S01]  /*2960*/  ISETP.GE.U32.AND P2, PT, R0, 0x2, PT ;  /* 0x000000020000780c */ /* 0x000fe20003f46070 */
[----:B------:R-:W-:Y:S01]  /*2970*/  IMAD.MOV.U32 R12, RZ, RZ, 0x1 ;  /* 0x00000001ff0c7424 */ /* 0x000fe200078e00ff */
[----:B------:R-:W-:Y:S02]  /*2980*/  CS2R R10, SRZ ;  /* 0x00000000000a7805 */ /* 0x000fe4000001ff00 */
[----:B------:R-:W-:Y:S01]  /*2990*/  CS2R R8, SRZ ;  /* 0x0000000000087805 */ /* 0x000fe2000001ff00 */
[----:B-1----:R-:W-:-:S03]  /*29a0*/  ULEA UR6, UR5, UR4, 0x18 ;  /* 0x0000000405067291 */ /* 0x002fc6000f8ec0ff */
[----:B------:R-:W-:-:S09]  /*29b0*/  UMOV UR5, URZ ;  /* 0x000000ff00057c82 */ /* 0x000fd20008000000 */
.L_x_51:
[----:B------:R-:W-:Y:S02]  /*29c0*/  LEA R2, R8, UR6, 0x3 ;  /* 0x0000000608027c11 */ /* 0x000fe4000f8e18ff */
[----:B------:R-:W-:-:S03]  /*29d0*/  SHF.L.U32 R5, R9, 0x1f, RZ ;  /* 0x0000001f09057819 */ /* 0x000fc600000006ff */
[----:B------:R-:W-:Y:S01]  /*29e0*/  VIADD R4, R2, 0xe0 ;  /* 0x000000e002047836 */ /* 0x000fe20000000000 */
[----:B------:R-:W1:Y:S02]  /*29f0*/  SYNCS.PHASECHK.TRANS64.TRYWAIT P0, [R2+URZ+0xd0], R5 ;  /* 0x0000d005020075a7 */ /* 0x000e6400080011ff */
[----:B-1----:R-:W-:Y:S05]  /*2a00*/  @!P0 BRA `(.L_x_48) ;  /* 0x0000008c00808947 */ /* 0x002fea0003800000 */
.L_x_143:
[----:B------:R-:W-:Y:S01]  /*2a10*/  ULEA UR4, UR5, UR6, 0x3 ;  /* 0x0000000605047291 */ /* 0x000fe2000f8e18ff */
[----:B------:R-:W-:Y:S02]  /*2a20*/  PRMT R4, RZ, 0x654, R4 ;  /* 0x00000654ff047816 */ /* 0x000fe40000000004 */
[----:B-1----:R-:W-:Y:S01]  /*2a30*/  SHF.L.U32 R5, R12, 0x1f, RZ ;  /* 0x0000001f0c057819 */ /* 0x002fe200000006ff */
[----:B------:R-:W-:Y:S01]  /*2a40*/  UIADD3 UR7, UPT, UPT, UR4, 0x90, URZ ;  /* 0x0000009004077890 */ /* 0x000fe2000fffe0ff */
[----:B------:R1:W-:Y:S05]  /*2a50*/  SYNCS.ARRIVE.TRANS64.RED.A1T0 RZ, [R4+URZ], RZ ;  /* 0x000000ff04ff79a7 */ /* 0x0003ea00081004ff */
[----:B------:R-:W-:Y:S01]  /*2a60*/  IMAD.U32 R7, RZ, RZ, UR7 ;  /* 0x00000007ff077e24 */ /* 0x000fe2000f8e00ff */
[----:B------:R-:W2:Y:S04]  /*2a70*/  SYNCS.PHASECHK.TRANS64.TRYWAIT P0, [UR4+0xa0], R5 ;  /* 0x0000a005ff0075a7 */ /* 0x000ea80008001104 */
[----:B------:R-:W-:Y:S01]  /*2a80*/  PRMT R6, R0, 0x654, R7 ;  /* 0x0000065400067816 */ /* 0x000fe20000000007 */
[----:B-1----:R-:W-:Y:S01]  /*2a90*/  @!P2 IMAD.MOV.U32 R4, RZ, RZ, 0x10 ;  /* 0x00000010ff04a424 */ /* 0x002fe200078e00ff */
[----:B--2---:R-:W-:Y:S06]  /*2aa0*/  @!P0 BRA `(.L_x_49) ;  /* 0x0000008c006c8947 */ /* 0x004fec0003800000 */
.L_x_145:
[----:B------:R-:W-:Y:S01]  /*2ab0*/  ULEA UR8, UR5, UR6, 0x4 ;  /* 0x0000000605087291 */ /* 0x000fe2000f8e20ff */
[----:B------:R-:W-:Y:S01]  /*2ac0*/  SEL R3, R6, R3, !P2 ;  /* 0x0000000306037207 */ /* 0x000fe20005000000 */
[----:B------:R-:W-:Y:S01]  /*2ad0*/  UIADD3 UR9, UPT, UPT, UR4, 0x90, URZ ;  /* 0x0000009004097890 */ /* 0x000fe2000fffe0ff */
[----:B-1----:R-:W-:Y:S01]  /*2ae0*/  LEA R2, R11, UR6, 0x3 ;  /* 0x000000060b027c11 */ /* 0x002fe2000f8e18ff */
[----:B------:R-:W-:Y:S01]  /*2af0*/  UIADD3 UR8, UPT, UPT, UR8, 0x100, URZ ;  /* 0x0000010008087890 */ /* 0x000fe2000fffe0ff */
[----:B------:R-:W-:Y:S01]  /*2b00*/  SHF.L.U32 R5, R10, 0x1f, RZ ;  /* 0x0000001f0a057819 */ /* 0x000fe200000006ff */
[----:B------:R1:W-:Y:S01]  /*2b10*/  @!P2 SYNCS.ARRIVE.TRANS64.RED RZ, [R3+URZ], R4 ;  /* 0x0000000403ffa9a7 */ /* 0x0003e200080004ff */
[----:B------:R-:W-:Y:S01]  /*2b20*/  UIADD3 UR4, UPT, UPT, UR5, 0x1, URZ ;  /* 0x0000000105047890 */ /* 0x000fe2000fffe0ff */
[----:B------:R-:W-:-:S03]  /*2b30*/  VIADD R8, R8, 0x1 ;  /* 0x0000000108087836 */ /* 0x000fc60000000000 */
[----:B------:R-:W-:Y:S02]  /*2b40*/  UISETP.NE.AND UP0, UPT, UR4, 0x2, UPT ;  /* 0x000000020400788c */ /* 0x000fe4000bf05270 */
[----:B------:R-:W-:Y:S06]  /*2b50*/  UGETNEXTWORKID.BROADCAST [UR8], [UR9] ;  /* 0x00000000080073ca */ /* 0x000fec0008000100 */
[----:B------:R-:W-:Y:S01]  /*2b60*/  USEL UR7, URZ, 0x1, UP0 ;  /* 0x00000001ff077887 */ /* 0x000fe20008000000 */
[----:B------:R-:W-:Y:S01]  /*2b70*/  ISETP.NE.AND P0, PT, R8, 0x2, PT ;  /* 0x000000020800780c */ /* 0x000fe20003f05270 */
[----:B------:R-:W-:Y:S01]  /*2b80*/  USEL UR5, UR4, URZ, UP0 ;  /* 0x000000ff04057287 */ /* 0x000fe20008000000 */
[----:B------:R-:W2:Y:S03]  /*2b90*/  SYNCS.PHASECHK.TRANS64.TRYWAIT P1, [R2+URZ+0x90], R5 ;  /* 0x00009005020075a7 */ /* 0x000ea600080211ff */
[----:B------:R-:W-:Y:S01]  /*2ba0*/  LOP3.LUT R12, R12, UR7, RZ, 0x3c, !PT ;  /* 0x000000070c0c7c12 */ /* 0x000fe2000f8e3cff */
[----:B-12---:R-:W-:Y:S07]  /*2bb0*/  @!P1 BRA `(.L_x_50) ;  /* 0x0000008c00409947 */ /* 0x006fee0003800000 */
.L_x_146:
[C---:B------:R-:W-:Y:S01]  /*2bc0*/  LEA R4, R11.reuse, UR6, 0x4 ;  /* 0x000000060b047c11 */ /* 0x040fe2000f8e20ff */
[----:B-1----:R-:W-:Y:S01]  /*2bd0*/  VIADD R2, R2, 0xa0 ;  /* 0x000000a002027836 */ /* 0x002fe20000000000 */
[----:B------:R-:W-:Y:S01]  /*2be0*/  SEL R8, R8, RZ, P0 ;  /* 0x000000ff08087207 */ /* 0x000fe20000000000 */
[----:B------:R-:W-:-:S03]  /*2bf0*/  VIADD R11, R11, 0x1 ;  /* 0x000000010b0b7836 */ /* 0x000fc60000000000 */
[----:B------:R-:W1:Y:S01]  /*2c00*/  LDS.128 R4, [R4+0x100] ;  /* 0x0001000004047984 */ /* 0x000e620000000c00 */
[----:B------:R-:W-:Y:S02]  /*2c10*/  PRMT R2, RZ, 0x654, R2 ;  /* 0x00000654ff027816 */ /* 0x000fe40000000002 */
[C---:B------:R-:W-:Y:S01]  /*2c20*/  ISETP.NE.AND P1, PT, R11.reuse, 0x2, PT ;  /* 0x000000020b00780c */ /* 0x040fe20003f25270 */
[----:B------:R-:W-:Y:S01]  /*2c30*/  @!PT LDS RZ, [RZ] ;  /* 0x00000000fffff984 */ /* 0x000fe20000000800 */
[----:B------:R-:W-:Y:S01]  /*2c40*/  @!PT LDS RZ, [RZ] ;  /* 0x00000000fffff984 */ /* 0x000fe20000000800 */
[----:B------:R-:W-:Y:S01]  /*2c50*/  @!PT LDS RZ, [RZ] ;  /* 0x00000000fffff984 */ /* 0x000fe20000000800 */
[----:B------:R-:W-:Y:S01]  /*2c60*/  @!PT LDS RZ, [RZ] ;  /* 0x00000000fffff984 */ /* 0x000fe20000000800 */
[----:B------:R2:W-:Y:S06]  /*2c70*/  MEMBAR.ALL.CTA ;  /* 0x0000000000007992 */ /* 0x0005ec0000008000 */
[----:B--2---:R-:W2:Y:S01]  /*2c80*/  FENCE.VIEW.ASYNC.S ;  /* 0x00000000000073c6 */ /* 0x004ea20000000000 */
[----:B------:R-:W-:Y:S01]  /*2c90*/  SEL R11, R11, RZ, P1 ;  /* 0x000000ff0b0b7207 */ /* 0x000fe20000800000 */
[----:B--2---:R2:W-:Y:S01]  /*2ca0*/  SYNCS.ARRIVE.TRANS64.RED.A1T0 RZ, [R2+URZ], RZ ;  /* 0x000000ff02ff79a7 */ /* 0x0045e200081004ff */
[----:B-1----:R-:W-:-:S02]  /*2cb0*/  LOP3.LUT P3, RZ, R6, 0x1, RZ, 0xc0, !PT ;  /* 0x0000000106ff7812 */ /* 0x002fc4000786c0ff */
[----:B------:R-:W-:-:S04]  /*2cc0*/  SEL R5, RZ, 0x1, P1 ;  /* 0x00000001ff057807 */ /* 0x000fc80000800000 */
[----:B------:R-:W-:Y:S02]  /*2cd0*/  LOP3.LUT R10, R10, R5, RZ, 0x3c, !PT ;  /* 0x000000050a0a7212 */ /* 0x000fe400078e3cff */
[----:B--2---:R-:W-:-:S04]  /*2ce0*/  SEL R2, RZ, 0x1, P0 ;  /* 0x00000001ff027807 */ /* 0x004fc80000000000 */
[----:B------:R-:W-:Y:S01]  /*2cf0*/  LOP3.LUT R9, R9, R2, RZ, 0x3c, !PT ;  /* 0x0000000209097212 */ /* 0x000fe200078e3cff */
[----:B------:R-:W-:Y:S06]  /*2d00*/  @P3 BRA `(.L_x_51) ;  /* 0xfffffffc002c3947 */ /* 0x000fec000383ffff */
[----:B------:R-:W-:Y:S01]  /*2d10*/  ULEA UR4, UR5, UR6, 0x3 ;  /* 0x0000000605047291 */ /* 0x000fe2000f8e18ff */
[----:B------:R-:W-:-:S08]  /*2d20*/  SHF.L.U32 R3, R12, 0x1f, RZ ;  /* 0x0000001f0c037819 */ /* 0x000fd000000006ff */
[----:B------:R-:W1:Y:S02]  /*2d30*/  SYNCS.PHASECHK.TRANS64 P0, [UR4+0xa0], R3 ;  /* 0x0000a003ff0075a7 */ /* 0x000e640008001004 */
[----:B-1----:R-:W-:Y:S05]  /*2d40*/  @P0 BRA `(.L_x_52) ;  /* 0x0000000000080947 */ /* 0x002fea0003800000 */
[----:B------:R-:W1:Y:S02]  /*2d50*/  SYNCS.PHASECHK.TRANS64.TRYWAIT P0, [UR4+0xa0], R3 ;  /* 0x0000a003ff0075a7 */ /* 0x000e640008001104 */
[----:B-1----:R-:W-:Y:S05]  /*2d60*/  @!P0 BRA `(.L_x_53) ;  /* 0x0000008800e88947 */ /* 0x002fea0003800000 */
.L_x_52:
[----:B------:R-:W-:-:S04]  /*2d70*/  UIADD3 UR7, UPT, UPT, UR5, 0x1, URZ ;  /* 0x0000000105077890 */ /* 0x000fc8000fffe0ff */
[----:B------:R-:W-:-:S04]  /*2d80*/  UISETP.NE.AND UP0, UPT, UR7, 0x2, UPT ;  /* 0x000000020700788c */ /* 0x000fc8000bf05270 */
[----:B------:R-:W-:Y:S02]  /*2d90*/  USEL UR8, URZ, 0x1, UP0 ;  /* 0x00000001ff087887 */ /* 0x000fe40008000000 */
[----:B------:R-:W-:-:S04]  /*2da0*/  USEL UR7, UR7, URZ, UP0 ;  /* 0x000000ff07077287 */ /* 0x000fc80008000000 */
[----:B------:R-:W-:Y:S01]  /*2db0*/  ULEA UR7, UR7, UR6, 0x3 ;  /* 0x0000000607077291 */ /* 0x000fe2000f8e18ff */
[----:B-1----:R-:W-:-:S04]  /*2dc0*/  LOP3.LUT R3, R12, UR8, RZ, 0x3c, !PT ;  /* 0x000000080c037c12 */ /* 0x002fc8000f8e3cff */
[----:B------:R-:W-:-:S04]  /*2dd0*/  SHF.L.U32 R0, R3, 0x1f, RZ ;  /* 0x0000001f03007819 */ /* 0x000fc800000006ff */
[----:B------:R-:W1:Y:S02]  /*2de0*/  SYNCS.PHASECHK.TRANS64 P0, [UR7+0xa0], R0 ;  /* 0x0000a000ff0075a7 */ /* 0x000e640008001007 */
[----:B-1----:R-:W-:Y:S05]  /*2df0*/  @P0 EXIT ;  /* 0x000000000000094d */ /* 0x002fea0003800000 */
[----:B------:R-:W-:Y:S02]  /*2e00*/  SHF.L.U32 R3, R3, 0x1f, RZ ;  /* 0x0000001f03037819 */ /* 0x000fe400000006ff */
[----:B------:R-:W-:-:S07]  /*2e10*/  MOV R0, UR7 ;  /* 0x0000000700007c02 */ /* 0x000fce0008000f00 */
.L_x_54:
[----:B-1----:R1:W2:Y:S02]  /*2e20*/  SYNCS.PHASECHK.TRANS64.TRYWAIT P0, [R0+URZ+0xa0], R3 ;  /* 0x0000a003000075a7 */ /* 0x0022a400080011ff */
[----:B--2---:R-:W-:Y:S05]  /*2e30*/  @!P0 NANOSLEEP.SYNCS 0x989680 ;  /* 0x009896800000895d */ /* 0x004fea0003900000 */
[----:B------:R-:W2:Y:S02]  /*2e40*/  @!P0 SYNCS.PHASECHK.TRANS64 P0, [R0+URZ+0xa0], R3 ;  /* 0x0000a003000085a7 */ /* 0x000ea400080010ff */
[----:B--2---:R-:W-:Y:S05]  /*2e50*/  @P0 EXIT ;  /* 0x000000000000094d */ /* 0x004fea0003800000 */
[----:B------:R-:W-:Y:S05]  /*2e60*/  BRA `(.L_x_54) ;  /* 0xfffffffc00ec7947 */ /* 0x000fea000383ffff */
.L_x_47:
[----:B------:R-:W-:Y:S05]  /*2e70*/  BRA.U UP4, `(.L_x_55) ;  /* 0x0000000d04247547 */ /* 0x000fea000b800000 */
[----:B------:R-:W1:Y:S01]  /*2e80*/  S2UR UR7, SR_CgaCtaId ;  /* 0x00000000000779c3 */ /* 0x000e620000008800 */
[----:B------:R-:W-:Y:S01]  /*2e90*/  UMOV UR4, 0x40 ;  /* 0x0000004000047882 */ /* 0x000fe20000000000 */
[----:B------:R-:W-:Y:S01]  /*2ea0*/  NOP ;  /* 0x0000000000007918 */ /* 0x000fe20000000000 */
[----:B------:R-:W-:Y:S01]  /*2eb0*/  UMOV UR6, 0x400 ;  /* 0x0000040000067882 */ /* 0x000fe20000000000 */
[----:B-1----:R-:W-:Y:S02]  /*2ec0*/  ULEA UR5, UR7, UR4, 0x18 ;  /* 0x0000000407057291 */ /* 0x002fe4000f8ec0ff */
[----:B------:R-:W-:-:S07]  /*2ed0*/  ULEA UR6, UR7, UR6, 0x18 ;  /* 0x0000000607067291 */ /* 0x000fce000f8ec0ff */
[----:B------:R-:W1:Y:S02]  /*2ee0*/  LDS.U8 R0, [UR5+0x1c] ;  /* 0x00001c05ff007984 */ /* 0x000e640008000000 */
[----:B-1----:R-:W-:-:S13]  /*2ef0*/  ISETP.NE.AND P0, PT, R0, RZ, PT ;  /* 0x000000ff0000720c */ /* 0x002fda0003f05270 */
[----:B------:R-:W-:Y:S05]  /*2f00*/  @P0 BRA `(.L_x_56) ;  /* 0x0000000000580947 */ /* 0x000fea0003800000 */
[----:B------:R-:W-:-:S13]  /*2f10*/  ELECT P0, URZ, PT ;  /* 0x0000000000ff782f */ /* 0x000fda0003800000 */
[----:B------:R-:W-:Y:S05]  /*2f20*/  @!P0 BRA `(.L_x_57) ;  /* 0x0000000000608947 */ /* 0x000fea0003800000 */
[----:B------:R-:W-:Y:S01]  /*2f30*/  UMOV UR4, 0x10 ;  /* 0x0000001000047882 */ /* 0x000fe20000000000 */
[----:B------:R-:W-:Y:S01]  /*2f40*/  HFMA2 R0, -RZ, RZ, 0, 5.9604644775390625e-08 ;  /* 0x00000001ff007431 */ /* 0x000fe200000001ff */
[----:B------:R-:W-:-:S03]  /*2f50*/  MOV R3, 0xffff ;  /* 0x0000ffff00037802 */ /* 0x000fc60000000f00 */
[----:B------:R-:W-:Y:S04]  /*2f60*/  DEPBAR.LE SB1, 0x36 ;  /* 0x00009d800000791a */ /* 0x000fe80000000000 */
[----:B------:R-:W1:Y:S02]  /*2f70*/  UTCATOMSWS.FIND_AND_SET.ALIGN UP0, UR4, UR4 ;  /* 0x00000004000475e3 */ /* 0x000e640008000800 */
[----:B-1----:R-:W-:Y:S01]  /*2f80*/  MOV R4, UR4 ;  /* 0x0000000400047c02 */ /* 0x002fe20008000f00 */
[----:B------:R-:W-:Y:S06]  /*2f90*/  BRA.U UP0, `(.L_x_58) ;  /* 0x0000000100187547 */ /* 0x000fec000b800000 */
.L_x_59:
[----:B------:R-:W-:Y:S05]  /*2fa0*/  NANOSLEEP 0x64 ;  /* 0x000000640000795d */ /* 0x000fea0003800000 */
[----:B------:R-:W-:-:S05]  /*2fb0*/  UMOV UR4, 0x10 ;  /* 0x0000001000047882 */ /* 0x000fca0000000000 */
[----:B------:R-:W-:Y:S04]  /*2fc0*/  DEPBAR.LE SB1, 0x36 ;  /* 0x00009d800000791a */ /* 0x000fe80000000000 */
[----:B------:R-:W1:Y:S02]  /*2fd0*/  UTCATOMSWS.FIND_AND_SET.ALIGN UP0, UR4, UR4 ;  /* 0x00000004000475e3 */ /* 0x000e640008000800 */
[----:B-1----:R-:W-:Y:S01]  /*2fe0*/  MOV R4, UR4 ;  /* 0x0000000400047c02 */ /* 0x002fe20008000f00 */
[----:B------:R-:W-:Y:S05]  /*2ff0*/  BRA.U !UP0, `(.L_x_59) ;  /* 0xfffffffd08e87547 */ /* 0x000fea000b83ffff */
.L_x_58:
[-C--:B------:R-:W-:Y:S02]  /*3000*/  SHF.L.U32 R3, R3, R4.reuse, RZ ;  /* 0x0000000403037219 */ /* 0x080fe400000006ff */
[----:B------:R-:W-:Y:S01]  /*3010*/  SHF.L.U32 R0, R0, R4, RZ ;  /* 0x0000000400007219 */ /* 0x000fe200000006ff */
[----:B------:R-:W-:Y:S02]  /*3020*/  IMAD.SHL.U32 R4, R4, 0x20, RZ ;  /* 0x0000002004047824 */ /* 0x000fe400078e00ff */
[----:B------:R1:W-:Y:S04]  /*3030*/  ATOMS.OR RZ, [UR5+0x14], R3 ;  /* 0x00001403ffff798c */ /* 0x0003e8000b000005 */
[----:B------:R1:W-:Y:S04]  /*3040*/  ATOMS.OR RZ, [UR5+0x18], R0 ;  /* 0x00001800ffff798c */ /* 0x0003e8000b000005 */
[----:B------:R1:W-:Y:S01]  /*3050*/  STS [UR6+0x120], R4 ;  /* 0x00012004ff007988 */ /* 0x0003e20008000806 */
[----:B------:R-:W-:Y:S05]  /*3060*/  BRA `(.L_x_57) ;  /* 0x0000000000107947 */ /* 0x000fea0003800000 */
.L_x_56:
[----:B------:R-:W-:Y:S02]  /*3070*/  MOV R0, 0xffffffff ;  /* 0xffffffff00007802 */ /* 0x000fe40000000f00 */
[----:B------:R-:W-:-:S03]  /*3080*/  MOV R4, 0x30b0 ;  /* 0x000030b000047802 */ /* 0x000fc60000000f00 */
[----:B------:R1:W-:Y:S04]  /*3090*/  STS [UR6+0x120], R0 ;  /* 0x00012000ff007988 */ /* 0x0003e80008000806 */
[----:B-1---5:R-:W-:Y:S05]  /*30a0*/  CALL.REL.NOINC `($__internal_1_$__cuda_sm10x_tcgen05_guardrail_trap_phase_invalid_during_alloc) ;  /* 0x0000008c00fc7944 */ /* 0x022fea0003c00000 */
.L_x_57:
[----:B------:R-:W-:Y:S05]  /*30b0*/  WARPSYNC.ALL ;  /* 0x0000000000007948 */ /* 0x000fea0003800000 */
[----:B------:R-:W2:Y:S01]  /*30c0*/  S2UR UR4, SR_CgaCtaId ;  /* 0x00000000000479c3 */ /* 0x000ea20000008800 */
[----:B------:R-:W-:Y:S01]  /*30d0*/  UMOV UR13, 0x400 ;  /* 0x00000400000d7882 */ /* 0x000fe20000000000 */
[----:B------:R-:W-:-:S06]  /*30e0*/  NOP ;  /* 0x0000000000007918 */ /* 0x000fcc0000000000 */
[----:B------:R-:W-:Y:S06]  /*30f0*/  BAR.ARV 0x6, 0xa0 ;  /* 0x0182800000007b1d */ /* 0x000fec0000002000 */
[----:B------:R-:W3:Y:S01]  /*3100*/  LDCU UR5, c[0x0][0x38c] ;  /* 0x00007180ff0577ac */ /* 0x000ee20008000800 */
[----:B------:R-:W-:Y:S01]  /*3110*/  LOP3.LUT R2, R2, 0xffff, RZ, 0xc0, !PT ;  /* 0x0000ffff02027812 */ /* 0x000fe200078ec0ff */
[----:B------:R-:W-:Y:S01]  /*3120*/  IMAD.MOV.U32 R11, RZ, RZ, 0x1 ;  /* 0x00000001ff0b7424 */ /* 0x000fe200078e00ff */
[----:B------:R-:W-:Y:S01]  /*3130*/  CS2R R8, SRZ ;  /* 0x0000000000087805 */ /* 0x000fe2000001ff00 */
[----:B------:R-:W4:Y:S01]  /*3140*/  LDCU UR8, c[0x0][0x38c] ;  /* 0x00007180ff0877ac */ /* 0x000f220008000800 */
[----:B------:R-:W-:Y:S01]  /*3150*/  R2UR UR15, R2 ;  /* 0x00000000020f72ca */ /* 0x000fe200000e0000 */
[----:B------:R-:W-:Y:S01]  /*3160*/  IMAD.MOV.U32 R10, RZ, RZ, RZ ;  /* 0x000000ffff0a7224 */ /* 0x000fe200078e00ff */
[----:B------:R-:W-:Y:S01]  /*3170*/  UMOV UR19, URZ ;  /* 0x000000ff00137c82 */ /* 0x000fe20008000000 */
[----:B------:R-:W-:Y:S01]  /*3180*/  UMOV UR10, URZ ;  /* 0x000000ff000a7c82 */ /* 0x000fe20008000000 */
[----:B--2---:R-:W-:Y:S01]  /*3190*/  ULEA UR13, UR4, UR13, 0x18 ;  /* 0x0000000d040d7291 */ /* 0x004fe2000f8ec0ff */
[----:B------:R-:W-:Y:S01]  /*31a0*/  UMOV UR20, 0x0 ;  /* 0x0000000000147882 */ /* 0x000fe20000000000 */
[----:B------:R-:W-:-:S02]  /*31b0*/  UMOV UR21, 0x8400010 ;  /* 0x0840001000157882 */ /* 0x000fc40000000000 */
[----:B------:R-:W-:Y:S02]  /*31c0*/  UIADD3 UR6, UPT, UPT, UR13, 0xc400, URZ ;  /* 0x0000c4000d067890 */ /* 0x000fe4000fffe0ff */
[----:B------:R-:W-:Y:S02]  /*31d0*/  UIADD3 UR7, UPT, UPT, UR13, 0x10400, URZ ;  /* 0x000104000d077890 */ /* 0x000fe4000fffe0ff */
[----:B---3--:R-:W-:Y:S01]  /*31e0*/  UIADD3 UR5, UPT, UPT, UR5, 0x1f, URZ ;  /* 0x0000001f05057890 */ /* 0x008fe2000fffe0ff */
[----:B-1----:R-:W1:Y:S01]  /*31f0*/  LDS R0, [UR13+0x120] ;  /* 0x0001200dff007984 */ /* 0x002e620008000800 */
[----:B------:R-:W-:Y:S02]  /*3200*/  USHF.R.U32.HI UR6, URZ, 0x4, UR6 ;  /* 0x00000004ff067899 */ /* 0x000fe40008011606 */
[----:B------:R-:W-:Y:S02]  /*3210*/  USHF.R.S32.HI UR4, URZ, 0x1f, UR5 ;  /* 0x0000001fff047899 */ /* 0x000fe40008011405 */
[----:B------:R-:W-:-:S02]  /*3220*/  ULOP3.LUT UR6, UR6, 0x3fff, URZ, 0xc0, !UPT ;  /* 0x00003fff06067892 */ /* 0x000fc4000f8ec0ff */
[----:B------:R-:W-:Y:S02]  /*3230*/  ULEA.HI UR4, UR4, UR5, URZ, 0x5 ;  /* 0x0000000504047291 */ /* 0x000fe4000f8f28ff */
[----:B------:R-:W-:Y:S02]  /*3240*/  USHF.R.U32.HI UR5, URZ, 0x4, UR7 ;  /* 0x00000004ff057899 */ /* 0x000fe40008011607 */
[----:B------:R-:W-:Y:S02]  /*3250*/  USHF.R.S32.HI UR22, URZ, 0x5, UR4 ;  /* 0x00000005ff167899 */ /* 0x000fe40008011404 */
[----:B------:R-:W-:Y:S02]  /*3260*/  ULOP3.LUT UR5, UR5, 0x3fff, URZ, 0xc0, !UPT ;  /* 0x00003fff05057892 */ /* 0x000fe4000f8ec0ff */
[----:B------:R-:W-:Y:S02]  /*3270*/  UISETP.LT.AND UP0, UPT, UR22, 0x1, UPT ;  /* 0x000000011600788c */ /* 0x000fe4000bf01270 */
[----:B------:R-:W-:-:S02]  /*3280*/  ULOP3.LUT UR16, UR6, 0x10000, URZ, 0xfc, !UPT ;  /* 0x0001000006107892 */ /* 0x000fc4000f8efcff */
[----:B------:R-:W-:Y:S02]  /*3290*/  USEL UR23, UR22, 0x1, !UP0 ;  /* 0x0000000116177887 */ /* 0x000fe4000c000000 */
[----:B------:R-:W-:Y:S02]  /*32a0*/  ULOP3.LUT UR17, UR5, 0x10000, URZ, 0xfc, !UPT ;  /* 0x0001000005117892 */ /* 0x000fe4000f8efcff */
[----:B------:R-:W-:Y:S02]  /*32b0*/  UIADD3 UR23, UPT, UPT, -UR23, URZ, URZ ;  /* 0x000000ff17177290 */ /* 0x000fe4000fffe1ff */
[----:B----4-:R-:W-:Y:S01]  /*32c0*/  UISETP.GE.AND UP4, UPT, UR8, 0x1, UPT ;  /* 0x000000010800788c */ /* 0x010fe2000bf86270 */
[----:B-1----:R-:W-:-:S15]  /*32d0*/  R2UR UR24, R0 ;  /* 0x00000000001872ca */ /* 0x002fde00000e0000 */
.L_x_66:
[----:B------:R-:W-:Y:S02]  /*32e0*/  LEA R0, R10, UR13, 0x3 ;  /* 0x0000000d0a007c11 */ /* 0x000fe4000f8e18ff */
[----:B------:R-:W-:Y:S02]  /*32f0*/  SHF.L.U32 R5, R9, 0x1f, RZ ;  /* 0x0000001f09057819 */ /* 0x000fe400000006ff */
[----:B------:R-:W-:Y:S01]  /*3300*/  PLOP3.LUT P0, PT, PT, PT, UP4, 0x80, 0x8 ;  /* 0x000000000008781c */ /* 0x000fe20003f0f048 */
[----:B------:R-:W-:Y:S01]  /*3310*/  VIADD R3, R0, 0xa0 ;  /* 0x000000a000037836 */ /* 0x000fe20000000000 */
[----:B-1----:R-:W1:Y:S02]  /*3320*/  SYNCS.PHASECHK.TRANS64.TRYWAIT P1, [R0+URZ+0x90], R5 ;  /* 0x00009005000075a7 */ /* 0x002e6400080211ff */
[----:B-1-3--:R-:W-:Y:S09]  /*3330*/  @!P1 BRA `(.L_x_60) ;  /* 0x00000084008c9947 */ /* 0x00aff20003800000 */
.L_x_148:
[----:B------:R-:W-:Y:S01]  /*3340*/  LEA R4, R10, UR13, 0x4 ;  /* 0x0000000d0a047c11 */ /* 0x000fe2000f8e20ff */
[----:B------:R-:W-:Y:S01]  /*3350*/  @UP4 ULEA UR4, UR10, UR13, 0x3 ;  /* 0x0000000d0a044291 */ /* 0x000fe2000f8e18ff */
[----:B------:R-:W-:Y:S01]  /*3360*/  PLOP3.LUT P2, PT, PT, PT, PT, 0x80, 0x8 ;  /* 0x000000000008781c */ /* 0x000fe20003f4f070 */
[----:B------:R-:W-:Y:S01]  /*3370*/  ULEA UR18, UR19, UR13, 0x3 ;  /* 0x0000000d13127291 */ /* 0x000fe2000f8e18ff */
[----:B------:R-:W-:Y:S02]  /*3380*/  PRMT R3, RZ, 0x654, R3 ;  /* 0x00000654ff037816 */ /* 0x000fe40000000003 */
[----:B-1----:R-:W1:Y:S01]  /*3390*/  LDS.128 R4, [R4+0x100] ;  /* 0x0001000004047984 */ /* 0x002e620000000c00 */
[----:B------:R-:W-:Y:S02]  /*33a0*/  @P0 SHF.L.U32 R2, R8, 0x1f, RZ ;  /* 0x0000001f08020819 */ /* 0x000fe400000006ff */
[----:B------:R-:W-:Y:S01]  /*33b0*/  SHF.L.U32 R0, R11, 0x1f, RZ ;  /* 0x0000001f0b007819 */ /* 0x000fe200000006ff */
[----:B------:R-:W-:Y:S01]  /*33c0*/  @!PT LDS RZ, [RZ] ;  /* 0x00000000fffff984 */ /* 0x000fe20000000800 */
[----:B------:R-:W-:Y:S01]  /*33d0*/  @!PT LDS RZ, [RZ] ;  /* 0x00000000fffff984 */ /* 0x000fe20000000800 */
[----:B------:R-:W-:Y:S01]  /*33e0*/  @!PT LDS RZ, [RZ] ;  /* 0x00000000fffff984 */ /* 0x000fe20000000800 */
[----:B------:R-:W-:Y:S01]  /*33f0*/  @!PT LDS RZ, [RZ] ;  /* 0x00000000fffff984 */ /* 0x000fe20000000800 */
[----:B------:R2:W-:Y:S06]  /*3400*/  MEMBAR.ALL.CTA ;  /* 0x0000000000007992 */ /* 0x0005ec0000008000 */
[----:B--2---:R-:W2:Y:S02]  /*3410*/  FENCE.VIEW.ASYNC.S ;  /* 0x00000000000073c6 */ /* 0x004ea40000000000 */
[----:B--2---:R2:W-:Y:S01]  /*3420*/  SYNCS.ARRIVE.TRANS64.RED.A1T0 RZ, [R3+URZ], RZ ;  /* 0x000000ff03ff79a7 */ /* 0x0045e200081004ff */
[----:B------:R2:W3:Y:S01]  /*3430*/  @P0 SYNCS.PHASECHK.TRANS64.TRYWAIT P2, [UR4], R2 ;  /* 0x00000002ff0005a7 */ /* 0x0004e20008041104 */
[----:B-1----:R-:W-:Y:S01]  /*3440*/  LOP3.LUT P1, RZ, R6, 0x1, RZ, 0xc0, !PT ;  /* 0x0000000106ff7812 */ /* 0x002fe2000782c0ff */
[----:B------:R-:W1:Y:S02]  /*3450*/  SYNCS.PHASECHK.TRANS64.TRYWAIT P0, [UR18+0xc0], R0 ;  /* 0x0000c000ff0075a7 */ /* 0x000e640008001112 */
[----:B-123--:R-:W-:Y:S10]  /*3460*/  @!P0 BRA `(.L_x_61) ;  /* 0x0000008400548947 */ /* 0x00eff40003800000 */
.L_x_150:
[----:B------:R-:W-:Y:S01]  /*3470*/  IADD3 R10, PT, PT, R10, 0x1, RZ ;  /* 0x000000010a0a7810 */ /* 0x000fe20007ffe0ff */
[----:B------:R-:W-:Y:S06]  /*3480*/  BRA.U !UP4, `(.L_x_62) ;  /* 0x000000010c887547 */ /* 0x000fec000b800000 */
[----:B------:R-:W-:Y:S02]  /*3490*/  ULEA UR14, UR19, UR24, 0x8 ;  /* 0x00000018130e7291 */ /* 0x000fe4000f8e40ff */
[----:B------:R-:W-:Y:S01]  /*34a0*/  UPLOP3.LUT UP2, UPT, UPT, UPT, UPT, 0x40, 0x4 ;  /* 0x000000000004789c */ /* 0x000fe20003f4e870 */
[----:B------:R-:W-:Y:S01]  /*34b0*/  UMOV UR12, UR23 ;  /* 0x00000017000c7c82 */ /* 0x000fe20008000000 */
[----:B------:R-:W-:Y:S01]  /*34c0*/  UMOV UR11, UR22 ;  /* 0x00000016000b7c82 */ /* 0x000fe20008000000 */
[----:B------:R-:W-:-:S08]  /*34d0*/  UMOV UR5, UR10 ;  /* 0x0000000a00057c82 */ /* 0x000fd00008000000 */
.L_x_65:
[----:B------:R-:W-:Y:S02]  /*34e0*/  UIADD3 UR12, UPT, UPT, UR12, 0x1, URZ ;  /* 0x000000010c0c7890 */ /* 0x000fe4000fffe0ff */
[----:B--2---:R-:W-:Y:S02]  /*34f0*/  ULEA UR6, UR5, UR13, 0x3 ;  /* 0x0000000d05067291 */ /* 0x004fe4000f8e18ff */
[----:B------:R-:W-:Y:S01]  /*3500*/  UISETP.NE.AND UP3, UPT, UR12, URZ, UPT ;  /* 0x000000ff0c00728c */ /* 0x000fe2000bf65270 */
[----:B---3--:R-:W-:Y:S10]  /*3510*/  @P2 BRA `(.L_x_63) ;  /* 0x00000000000c2947 */ /* 0x008ff40003800000 */
[----:B-1----:R-:W-:Y:S04]  /*3520*/  SHF.L.U32 R3, R8, 0x1f, RZ ;  /* 0x0000001f08037819 */ /* 0x002fe800000006ff */
[----:B------:R-:W1:Y:S02]  /*3530*/  SYNCS.PHASECHK.TRANS64.TRYWAIT P0, [UR6], R3 ;  /* 0x00000003ff0075a7 */ /* 0x000e640008001106 */
[----:B-1----:R-:W-:Y:S05]  /*3540*/  @!P0 BRA `(.L_x_64) ;  /* 0x0000008400348947 */ /* 0x002fea0003800000 */
.L_x_63:
[----:B------:R-:W-:Y:S01]  /*3550*/  UISETP.NE.AND UP0, UPT, UR11, 0x1, UPT ;  /* 0x000000010b00788c */ /* 0x000fe2000bf05270 */
[----:B------:R-:W-:Y:S01]  /*3560*/  PLOP3.LUT P2, PT, PT, PT, PT, 0x80, 0x8 ;  /* 0x000000000008781c */ /* 0x000fe20003f4f070 */
[----:B------:R-:W-:Y:S02]  /*3570*/  UIADD3 UR4, UPT, UPT, UR5, 0x1, URZ ;  /* 0x0000000105047890 */ /* 0x000fe4000fffe0ff */
[----:B------:R-:W-:Y:S02]  /*3580*/  ULEA UR8, UR5, UR17, 0x9 ;  /* 0x0000001105087291 */ /* 0x000fe4000f8e48ff */
[----:B------:R-:W-:Y:S01]  /*3590*/  UISETP.NE.AND UP1, UPT, UR4, 0x4, UPT ;  /* 0x000000040400788c */ /* 0x000fe2000bf25270 */
[----:B------:R-:W-:Y:S01]  /*35a0*/  PLOP3.LUT P0, PT, PT, PT, UP0, 0x80, 0x8 ;  /* 0x000000000008781c */ /* 0x000fe20003f0f008 */
[----:B------:R-:W-:Y:S02]  /*35b0*/  UIADD3 UR11, UPT, UPT, UR11, -0x1, URZ ;  /* 0xffffffff0b0b7890 */ /* 0x000fe4000fffe0ff */
[----:B------:R-:W-:Y:S02]  /*35c0*/  USEL UR7, URZ, 0x1, UP1 ;  /* 0x00000001ff077887 */ /* 0x000fe40008800000 */
[----:B------:R-:W-:Y:S01]  /*35d0*/  USEL UR10, UR4, URZ, UP1 ;  /* 0x000000ff040a7287 */ /* 0x000fe20008800000 */
[----:B------:R-:W-:Y:S03]  /*35e0*/  UMOV UR9, 0xc0004010 ;  /* 0xc000401000097882 */ /* 0x000fe60000000000 */
[----:B------:R-:W-:Y:S01]  /*35f0*/  @UP0 ULEA UR4, UR10, UR13, 0x3 ;  /* 0x0000000d0a040291 */ /* 0x000fe2000f8e18ff */
[----:B------:R-:W-:Y:S01]  /*3600*/  LOP3.LUT R8, R8, UR7, RZ, 0x3c, !PT ;  /* 0x0000000708087c12 */ /* 0x000fe2000f8e3cff */
[----:B------:R-:W-:Y:S03]  /*3610*/  UMOV UR7, 0xc0004010 ;  /* 0xc000401000077882 */ /* 0x000fe60000000000 */
[----:B-1----:R-:W-:Y:S04]  /*3620*/  @P0 SHF.L.U32 R0, R8, 0x1f, RZ ;  /* 0x0000001f08000819 */ /* 0x002fe800000006ff */
[----:B------:R2:W3:Y:S01]  /*3630*/  @P0 SYNCS.PHASECHK.TRANS64.TRYWAIT P2, [UR4], R0 ;  /* 0x00000000ff0005a7 */ /* 0x0004e20008041104 */
[----:B------:R-:W-:Y:S02]  /*3640*/  UIADD3 UR4, UPT, UPT, UR6, 0x20, URZ ;  /* 0x0000002006047890 */ /* 0x000fe4000fffe0ff */
[----:B------:R-:W-:Y:S03]  /*3650*/  ULEA UR6, UR5, UR16, 0x8 ;  /* 0x0000001005067291 */ /* 0x000fe6000f8e40ff */
[----:B------:R-:W-:Y:S06]  /*3660*/  UMOV UR5, UR10 ;  /* 0x0000000a00057c82 */ /* 0x000fec0008000000 */
[----:B------:R2:W-:Y:S01]  /*3670*/  UTCQMMA gdesc[UR6], gdesc[UR8], tmem[UR14], tmem[UR20], idesc[UR21], UP2 ;  /* 0x00ff1408060075ea */ /* 0x0005e2000900030e */
[----:B------:R-:W-:Y:S01]  /*3680*/  UPLOP3.LUT UP2, UPT, UPT, UPT, UPT, 0x80, 0x8 ;  /* 0x000000000008789c */ /* 0x000fe20003f4f070 */
[----:B------:R2:W-:Y:S01]  /*3690*/  UTCBAR.MULTICAST [UR4], URZ, UR15 ;  /* 0x000000ff040073e9 */ /* 0x0005e2000800080f */
[----:B------:R-:W-:Y:S09]  /*36a0*/  BRA.U UP3, `(.L_x_65) ;  /* 0xfffffffd038c7547 */ /* 0x000ff2000b83ffff */
.L_x_62:
[----:B--2---:R-:W-:Y:S01]  /*36b0*/  UIADD3 UR4, UPT, UPT, UR19, 0x1, URZ ;  /* 0x0000000113047890 */ /* 0x004fe2000fffe0ff */
[C---:B------:R-:W-:Y:S01]  /*36c0*/  ISETP.NE.AND P0, PT, R10.reuse, 0x2, PT ;  /* 0x000000020a00780c */ /* 0x040fe20003f05270 */
[----:B------:R-:W-:Y:S02]  /*36d0*/  UIADD3 UR5, UPT, UPT, UR18, 0xb0, URZ ;  /* 0x000000b012057890 */ /* 0x000fe4000fffe0ff */
[----:B------:R-:W-:Y:S01]  /*36e0*/  UISETP.NE.AND UP0, UPT, UR4, 0x2, UPT ;  /* 0x000000020400788c */ /* 0x000fe2000bf05270 */
[----:B-1----:R-:W-:Y:S02]  /*36f0*/  SEL R0, RZ, 0x1, P0 ;  /* 0x00000001ff007807 */ /* 0x002fe40000000000 */
[----:B------:R-:W-:Y:S01]  /*3700*/  SEL R10, R10, RZ, P0 ;  /* 0x000000ff0a0a7207 */ /* 0x000fe20000000000 */
[----:B------:R-:W-:Y:S01]  /*3710*/  USEL UR6, URZ, 0x1, UP0 ;  /* 0x00000001ff067887 */ /* 0x000fe20008000000 */
[----:B------:R-:W-:Y:S01]  /*3720*/  LOP3.LUT R9, R9, R0, RZ, 0x3c, !PT ;  /* 0x0000000009097212 */ /* 0x000fe200078e3cff */
[----:B------:R-:W-:Y:S01]  /*3730*/  USEL UR19, UR4, URZ, UP0 ;  /* 0x000000ff04137287 */ /* 0x000fe20008000000 */
[----:B------:R1:W-:Y:S03]  /*3740*/  UTCBAR [UR5], URZ ;  /* 0x000000ff050073e9 */ /* 0x0003e600080000ff */
[----:B------:R-:W-:Y:S01]  /*3750*/  LOP3.LUT R11, R11, UR6, RZ, 0x3c, !PT ;  /* 0x000000060b0b7c12 */ /* 0x000fe2000f8e3cff */
[----:B------:R-:W-:Y:S07]  /*3760*/  @P1 BRA `(.L_x_66) ;  /* 0xfffffff800dc1947 */ /* 0x000fee000383ffff */
[----:B------:R-:W2:Y:S01]  /*3770*/  S2UR UR7, SR_CgaCtaId ;  /* 0x00000000000779c3 */ /* 0x000ea20000008800 */
[----:B------:R-:W-:Y:S01]  /*3780*/  ELECT P0, URZ, PT ;  /* 0x0000000000ff782f */ /* 0x000fe20003800000 */
[----:B------:R-:W-:Y:S01]  /*3790*/  IMAD.MOV.U32 R0, RZ, RZ, 0x1 ;  /* 0x00000001ff007424 */ /* 0x000fe200078e00ff */
[----:B------:R-:W-:Y:S01]  /*37a0*/  UIADD3 UR13, UPT, UPT, UR13, 0xc0, URZ ;  /* 0x000000c00d0d7890 */ /* 0x000fe2000fffe0ff */
[----:B------:R-:W-:Y:S01]  /*37b0*/  SHF.L.U32 R3, R11, 0x1f, RZ ;  /* 0x0000001f0b037819 */ /* 0x000fe200000006ff */
[----:B------:R-:W-:-:S03]  /*37c0*/  UMOV UR4, 0x40 ;  /* 0x0000004000047882 */ /* 0x000fc60000000000 */
[----:B------:R-:W-:Y:S01]  /*37d0*/  UVIRTCOUNT.DEALLOC.SMPOOL 0x80 ;  /* 0x000000800000784c */ /* 0x000fe20000000000 */
[----:B--2---:R-:W-:Y:S02]  /*37e0*/  ULEA UR7, UR7, UR4, 0x18 ;  /* 0x0000000407077291 */ /* 0x004fe4000f8ec0ff */
[----:B------:R-:W-:-:S07]  /*37f0*/  ULEA UR4, UR19, UR13, 0x3 ;  /* 0x0000000d13047291 */ /* 0x000fce000f8e18ff */
[----:B------:R2:W-:Y:S02]  /*3800*/  @P0 STS.U8 [UR7+0x1c], R0 ;  /* 0x00001c00ff000988 */ /* 0x0005e40008000007 */
[----:B------:R-:W4:Y:S02]  /*3810*/  SYNCS.PHASECHK.TRANS64.TRYWAIT P0, [UR4], R3 ;  /* 0x00000003ff0075a7 */ /* 0x000f240008001104 */
[----:B--2-4-:R-:W-:Y:S05]  /*3820*/  @!P0 BRA `(.L_x_67) ;  /* 0x0000008000948947 */ /* 0x014fea0003800000 */
.L_x_153:
[----:B------:R-:W-:-:S04]  /*3830*/  UIADD3 UR4, UPT, UPT, UR19, 0x1, URZ ;  /* 0x0000000113047890 */ /* 0x000fc8000fffe0ff */
[----:B------:R-:W-:-:S04]  /*3840*/  UISETP.NE.AND UP0, UPT, UR4, 0x2, UPT ;  /* 0x000000020400788c */ /* 0x000fc8000bf05270 */
[----:B-1----:R-:W-:Y:S02]  /*3850*/  USEL UR5, URZ, 0x1, UP0 ;  /* 0x00000001ff057887 */ /* 0x002fe40008000000 */
[----:B------:R-:W-:-:S04]  /*3860*/  USEL UR4, UR4, URZ, UP0 ;  /* 0x000000ff04047287 */ /* 0x000fc80008000000 */
[----:B------:R-:W-:Y:S01]  /*3870*/  ULEA UR4, UR4, UR13, 0x3 ;  /* 0x0000000d04047291 */ /* 0x000fe2000f8e18ff */
[----:B--2---:R-:W-:-:S04]  /*3880*/  LOP3.LUT R3, R11, UR5, RZ, 0x3c, !PT ;  /* 0x000000050b037c12 */ /* 0x004fc8000f8e3cff */
[----:B------:R-:W-:-:S04]  /*3890*/  SHF.L.U32 R3, R3, 0x1f, RZ ;  /* 0x0000001f03037819 */ /* 0x000fc800000006ff */
[----:B------:R-:W1:Y:S02]  /*38a0*/  SYNCS.PHASECHK.TRANS64.TRYWAIT P0, [UR4], R3 ;  /* 0x00000003ff0075a7 */ /* 0x000e640008001104 */
[----:B-1----:R-:W-:Y:S05]  /*38b0*/  @!P0 BRA `(.L_x_68) ;  /* 0x0000008000888947 */ /* 0x002fea0003800000 */
.L_x_155:
[----:B------:R-:W-:Y:S01]  /*38c0*/  NOP ;  /* 0x0000000000007918 */ /* 0x000fe20000000000 */
[----:B-1----:R-:W1:Y:S01]  /*38d0*/  LDS R0, [UR7+0x14] ;  /* 0x00001407ff007984 */ /* 0x002e620008000800 */
[----:B------:R-:W-:Y:S01]  /*38e0*/  ULOP3.LUT UR4, UR24, 0xffff, URZ, 0xc0, !UPT ;  /* 0x0000ffff18047892 */ /* 0x000fe2000f8ec0ff */
[----:B------:R-:W-:Y:S01]  /*38f0*/  UMOV UR5, 0xffff ;  /* 0x0000ffff00057882 */ /* 0x000fe20000000000 */
[----:B------:R-:W-:Y:S02]  /*3900*/  UMOV UR6, 0x1 ;  /* 0x0000000100067882 */ /* 0x000fe40000000000 */
[----:B------:R-:W-:-:S04]  /*3910*/  USHF.R.U32.HI UR4, URZ, 0x5, UR4 ;  /* 0x00000005ff047899 */ /* 0x000fc80008011604 */
[----:B------:R-:W-:Y:S02]  /*3920*/  USHF.L.U32 UR5, UR5, UR4, URZ ;  /* 0x0000000405057299 */ /* 0x000fe400080006ff */
[----:B------:R-:W-:-:S04]  /*3930*/  USHF.L.U32 UR4, UR6, UR4, URZ ;  /* 0x0000000406047299 */ /* 0x000fc800080006ff */
[----:B-1----:R-:W-:-:S04]  /*3940*/  LOP3.LUT R0, R0, UR5, RZ, 0xc0, !PT ;  /* 0x0000000500007c12 */ /* 0x002fc8000f8ec0ff */
[----:B------:R-:W-:-:S13]  /*3950*/  ISETP.NE.AND P0, PT, R0, UR5, PT ;  /* 0x0000000500007c0c */ /* 0x000fda000bf05270 */
[----:B------:R-:W-:Y:S05]  /*3960*/  @P0 BRA `(.L_x_69) ;  /* 0x0000000000580947 */ /* 0x000fea0003800000 */
[----:B------:R-:W1:Y:S02]  /*3970*/  LDS R0, [UR7+0x18] ;  /* 0x00001807ff007984 */ /* 0x000e640008000800 */
[----:B-1----:R-:W-:-:S04]  /*3980*/  LOP3.LUT R0, R0, UR4, RZ, 0xc0, !PT ;  /* 0x0000000400007c12 */ /* 0x002fc8000f8ec0ff */
[----:B------:R-:W-:-:S13]  /*3990*/  ISETP.NE.AND P0, PT, R0, UR4, PT ;  /* 0x0000000400007c0c */ /* 0x000fda000bf05270 */
[----:B------:R-:W-:Y:S05]  /*39a0*/  @P0 BRA `(.L_x_70) ;  /* 0x00000000003c0947 */ /* 0x000fea0003800000 */
[----:B------:R-:W1:Y:S01]  /*39b0*/  S2R R2, SR_LANEID ;  /* 0x0000000000027919 */ /* 0x000e620000000000 */
[----:B------:R-:W-:Y:S01]  /*39c0*/  ULOP3.LUT UR5, URZ, UR5, URZ, 0x33, !UPT ;  /* 0x00000005ff057292 */ /* 0x000fe2000f8e33ff */
[----:B------:R-:W-:Y:S01]  /*39d0*/  LOP3.LUT R4, RZ, UR4, RZ, 0x33, !PT ;  /* 0x00000004ff047c12 */ /* 0x000fe2000f8e33ff */
[----:B------:R-:W-:Y:S02]  /*39e0*/  VOTEU.ANY UR4, UPT, PT ;  /* 0x0000000000047886 */ /* 0x000fe400038e0100 */
[----:B------:R-:W-:Y:S01]  /*39f0*/  UFLO.U32 UR4, UR4 ;  /* 0x00000004000472bd */ /* 0x000fe200080e0000 */
[----:B------:R-:W2:Y:S01]  /*3a00*/  REDUX UR6, R4 ;  /* 0x00000000040673c4 */ /* 0x000ea20000000000 */
[----:B------:R-:W-:-:S06]  /*3a10*/  IMAD.U32 R0, RZ, RZ, UR5 ;  /* 0x00000005ff007e24 */ /* 0x000fcc000f8e00ff */
[----:B------:R4:W-:Y:S01]  /*3a20*/  UTCATOMSWS.AND URZ, UR5 ;  /* 0x0000000500ff79e3 */ /* 0x0009e20008000000 */
[----:B------:R-:W3:Y:S01]  /*3a30*/  REDUX UR8, R0 ;  /* 0x00000000000873c4 */ /* 0x000ee20000000000 */
[----:B-1----:R-:W-:Y:S01]  /*3a40*/  ISETP.EQ.U32.AND P0, PT, R2, UR4, PT ;  /* 0x0000000402007c0c */ /* 0x002fe2000bf02070 */
[----:B--2---:R-:W-:Y:S01]  /*3a50*/  IMAD.U32 R2, RZ, RZ, UR6 ;  /* 0x00000006ff027e24 */ /* 0x004fe2000f8e00ff */
[----:B---3--:R-:W-:-:S11]  /*3a60*/  MOV R3, UR8 ;  /* 0x0000000800037c02 */ /* 0x008fd60008000f00 */
[----:B------:R4:W-:Y:S04]  /*3a70*/  @P0 ATOMS.AND RZ, [UR7+0x14], R3 ;  /* 0x00001403ffff098c */ /* 0x0009e8000a800007 */
[----:B------:R4:W-:Y:S01]  /*3a80*/  @P0 ATOMS.AND RZ, [UR7+0x18], R2 ;  /* 0x00001802ffff098c */ /* 0x0009e2000a800007 */
[----:B------:R-:W-:Y:S05]  /*3a90*/  BRA `(.L_x_71) ;  /* 0x0000000000147947 */ /* 0x000fea0003800000 */
.L_x_70:
[----:B------:R-:W-:Y:S02]  /*3aa0*/  MOV R2, 0x3ac0 ;  /* 0x00003ac000027802 */ /* 0x000fe40000000f00 */
[----:B---3-5:R-:W-:Y:S05]  /*3ab0*/  CALL.REL.NOINC `($__internal_0_$__cuda_sm10x_tcgen05_guardrail_trap_col_being_dealloced_not_returned_by_alloc) ;  /* 0x00000084006c7944 */ /* 0x028fea0003c00000 */
[----:B------:R-:W-:Y:S05]  /*3ac0*/  BRA `(.L_x_71) ;  /* 0x0000000000087947 */ /* 0x000fea0003800000 */
.L_x_69:
[----:B------:R-:W-:Y:S02]  /*3ad0*/  MOV R2, 0x3af0 ;  /* 0x00003af000027802 */ /* 0x000fe40000000f00 */
[----:B---3-5:R-:W-:Y:S05]  /*3ae0*/  CALL.REL.NOINC `($__internal_2_$__cuda_sm10x_tcgen05_guardrail_trap_unallocated_columns_being_dealloced) ;  /* 0x0000008400787944 */ /* 0x028fea0003c00000 */
.L_x_71:
[----:B------:R-:W-:Y:S01]  /*3af0*/  NOP ;  /* 0x0000000000007918 */ /* 0x000fe20000000000 */
[----:B----4-:R-:W-:Y:S05]  /*3b00*/  EXIT ;  /* 0x000000000000794d */ /* 0x010fea0003800000 */
.L_x_55:
[----:B------:R-:W-:-:S09]  /*3b10*/  UISETP.NE.OR UP0, UPT, UR17, 0x3, !UP3 ;  /* 0x000000031100788c */ /* 0x000fd2000df05670 */
[----:B------:R-:W-:Y:S05]  /*3b20*/  BRA.U UP0, `(.L_x_72) ;  /* 0x0000001100587547 */ /* 0x000fea000b800000 */
[----:B------:R-:W1:Y:S01]  /*3b30*/  S2UR UR10, SR_CgaCtaId ;  /* 0x00000000000a79c3 */ /* 0x000e620000008800 */
[----:B------:R-:W2:Y:S01]  /*3b40*/  LDCU UR31, c[0x0][0x370] ;  /* 0x00006e00ff1f77ac */ /* 0x000ea20008000800 */
[----:B------:R-:W-:Y:S02]  /*3b50*/  HFMA2 R13, -RZ, RZ, 0, 0 ;  /* 0x00000000ff0d7431 */ /* 0x000fe400000001ff */
[----:B------:R-:W-:Y:S01]  /*3b60*/  IMAD.MOV.U32 R15, RZ, RZ, 0x1 ;  /* 0x00000001ff0f7424 */ /* 0x000fe200078e00ff */
[----:B------:R-:W-:Y:S01]  /*3b70*/  MOV R7, 0x2000 ;  /* 0x0000200000077802 */ /* 0x000fe20000000f00 */
[----:B------:R-:W2:Y:S01]  /*3b80*/  LDCU.128 UR44, c[0x0][0xb10] ;  /* 0x00016200ff2c77ac */ /* 0x000ea20008000c00 */
[----:B------:R-:W-:Y:S01]  /*3b90*/  IMAD.MOV.U32 R14, RZ, RZ, RZ ;  /* 0x000000ffff0e7224 */ /* 0x000fe200078e00ff */
[----:B------:R-:W3:Y:S01]  /*3ba0*/  LDC.64 R16, c[0x0][0x348] ;  /* 0x0000d200ff107b82 */ /* 0x000ee20000000a00 */
[----:B------:R-:W4:Y:S01]  /*3bb0*/  LDCU UR30, c[0x0][0x374] ;  /* 0x00006e80ff1e77ac */ /* 0x000f220008000800 */
[----:B------:R-:W1:Y:S06]  /*3bc0*/  LDCU UR15, c[0x0][0xb0c] ;  /* 0x00016180ff0f77ac */ /* 0x000e6c0008000800 */
[----:B------:R-:W3:Y:S01]  /*3bd0*/  LDC.64 R2, c[0x0][0x888] ;  /* 0x00022200ff027b82 */ /* 0x000ee20000000a00 */
[----:B------:R-:W3:Y:S01]  /*3be0*/  LDCU UR49, c[0x0][0xb20] ;  /* 0x00016400ff3177ac */ /* 0x000ee20008000800 */
[----:B------:R-:W3:Y:S06]  /*3bf0*/  LDCU UR4, c[0x0][0xb30] ;  /* 0x00016600ff0477ac */ /* 0x000eec0008000800 */
[----:B------:R-:W3:Y:S01]  /*3c00*/  LDC.64 R4, c[0x0][0x890] ;  /* 0x00022400ff047b82 */ /* 0x000ee20000000a00 */
[----:B------:R-:W-:Y:S01]  /*3c10*/  UMOV UR21, 0x400 ;  /* 0x0000040000157882 */ /* 0x000fe20000000000 */
[----:B--2---:R-:W-:-:S02]  /*3c20*/  UIMAD.WIDE.U32 UR6, UR31, UR44, URZ ;  /* 0x0000002c1f0672a5 */ /* 0x004fc4000f8e00ff */
[----:B----4-:R-:W-:Y:S02]  /*3c30*/  UIMAD.WIDE.U32 UR8, UR30, UR47, URZ ;  /* 0x0000002f1e0872a5 */ /* 0x010fe4000f8e00ff */
[----:B-1----:R-:W-:Y:S02]  /*3c40*/  ULEA UR21, UR10, UR21, 0x18 ;  /* 0x000000150a157291 */ /* 0x002fe4000f8ec0ff */
[----:B------:R-:W-:Y:S02]  /*3c50*/  UPLOP3.LUT UP3, UPT, UPT, UPT, UPT, 0x40, 0x4 ;  /* 0x000000000004789c */ /* 0x000fe40003f6e870 */
[----:B------:R-:W-:Y:S02]  /*3c60*/  UIADD3 UR37, UPT, UPT, UR21, 0x58, URZ ;  /* 0x0000005815257890 */ /* 0x000fe4000fffe0ff */
[----:B------:R-:W-:Y:S02]  /*3c70*/  UIADD3 UR33, UPT, UPT, UR21, 0x40, URZ ;  /* 0x0000004015217890 */ /* 0x000fe4000fffe0ff */
[----:B------:R-:W-:-:S02]  /*3c80*/  UIADD3 UR25, UPT, UPT, UR21, 0x48, URZ ;  /* 0x0000004815197890 */ /* 0x000fc4000fffe0ff */
[----:B------:R-:W-:Y:S01]  /*3c90*/  UIADD3 UR17, UPT, UPT, UR21, 0x50, URZ ;  /* 0x0000005015117890 */ /* 0x000fe2000fffe0ff */
[----:B------:R-:W-:Y:S01]  /*3ca0*/  UMOV UR6, UR7 ;  /* 0x0000000700067c82 */ /* 0x000fe20008000000 */
[----:B------:R-:W-:Y:S01]  /*3cb0*/  UMOV UR41, UR9 ;  /* 0x0000000900297c82 */ /* 0x000fe20008000000 */
[----:B------:R-:W-:Y:S02]  /*3cc0*/  UISETP.GE.AND UP0, UPT, UR42, 0x1, UPT ;  /* 0x000000012a00788c */ /* 0x000fe4000bf06270 */
[----:B------:R-:W-:Y:S01]  /*3cd0*/  UISETP.NE.AND UP4, UPT, UR42, 0x1, UPT ;  /* 0x000000012a00788c */ /* 0x000fe2000bf85270 */
[----:B------:R-:W1:Y:S01]  /*3ce0*/  LDCU.64 UR22, c[0x0][0xb28] ;  /* 0x00016500ff1677ac */ /* 0x000e620008000a00 */
[----:B------:R-:W-:Y:S02]  /*3cf0*/  UISETP.NE.AND UP6, UPT, UR15, 0x1, UPT ;  /* 0x000000010f00788c */ /* 0x000fe4000bfc5270 */
[----:B------:R-:W-:Y:S02]  /*3d00*/  UISETP.NE.AND UP5, UPT, UR46, 0x1, UPT ;  /* 0x000000012e00788c */ /* 0x000fe4000bfa5270 */
[----:B------:R-:W-:-:S02]  /*3d10*/  UPRMT UR37, UR10, 0x654, UR37 ;  /* 0x000006540a257896 */ /* 0x000fc40008000025 */
[----:B------:R-:W-:Y:S02]  /*3d20*/  USHF.R.U32.HI UR43, URZ, UR45, UR6 ;  /* 0x0000002dff2b7299 */ /* 0x000fe40008011606 */
[----:B------:R-:W-:Y:S02]  /*3d30*/  UPRMT UR40, UR10, 0x654, UR33 ;  /* 0x000006540a287896 */ /* 0x000fe40008000021 */
[----:B------:R-:W-:Y:S02]  /*3d40*/  UPRMT UR39, UR10, 0x654, UR25 ;  /* 0x000006540a277896 */ /* 0x000fe40008000019 */
[----:B------:R-:W-:Y:S02]  /*3d50*/  UPRMT UR38, UR10, 0x654, UR17 ;  /* 0x000006540a267896 */ /* 0x000fe40008000011 */
[----:B---3--:R-:W-:Y:S02]  /*3d60*/  USHF.R.U32.HI UR41, URZ, UR49, UR41 ;  /* 0x00000031ff297299 */ /* 0x008fe40008011629 */
[----:B------:R-:W-:-:S11]  /*3d70*/  UISETP.NE.AND UP2, UPT, UR4, 0x1, UPT ;  /* 0x000000010400788c */ /* 0x000fd6000bf45270 */
.L_x_83:
[C---:B------:R-:W-:Y:S02]  /*3d80*/  LEA R12, R14.reuse, UR21, 0x3 ;  /* 0x000000150e0c7c11 */ /* 0x040fe4000f8e18ff */
[----:B------:R-:W-:Y:S02]  /*3d90*/  SHF.L.U32 R9, R13, 0x1f, RZ ;  /* 0x0000001f0d097819 */ /* 0x000fe400000006ff */
[----:B------:R-:W-:Y:S02]  /*3da0*/  LEA R10, R14, UR21, 0x4 ;  /* 0x000000150e0a7c11 */ /* 0x000fe4000f8e20ff */
[----:B--2---:R-:W2:Y:S02]  /*3db0*/  SYNCS.PHASECHK.TRANS64.TRYWAIT P0, [R12+URZ+0x90], R9 ;  /* 0x000090090c0075a7 */ /* 0x004ea400080011ff */
[----:B--2---:R-:W-:Y:S05]  /*3dc0*/  @!P0 BRA `(.L_x_73) ;  /* 0x0000007c005c8947 */ /* 0x004fea0003800000 */
.L_x_156:
[----:B--2---:R-:W2:Y:S01]  /*3dd0*/  LDS.128 R8, [R10+0x100] ;  /* 0x000100000a087984 */ /* 0x004ea20000000c00 */
[----:B------:R-:W-:Y:S01]  /*3de0*/  UISETP.GE.AND UP0, UPT, UR42, 0x1, UPT ;  /* 0x000000012a00788c */ /* 0x000fe2000bf06270 */
[----:B------:R-:W-:Y:S01]  /*3df0*/  @!PT LDS RZ, [RZ] ;  /* 0x00000000fffff984 */ /* 0x000fe20000000800 */
[----:B------:R-:W-:Y:S01]  /*3e00*/  @!PT LDS RZ, [RZ] ;  /* 0x00000000fffff984 */ /* 0x000fe20000000800 */
[----:B------:R-:W-:Y:S01]  /*3e10*/  @!PT LDS RZ, [RZ] ;  /* 0x00000000fffff984 */ /* 0x000fe20000000800 */
[----:B------:R-:W-:Y:S01]  /*3e20*/  @!PT LDS RZ, [RZ] ;  /* 0x00000000fffff984 */ /* 0x000fe20000000800 */
[----:B------:R3:W-:Y:S06]  /*3e30*/  MEMBAR.ALL.CTA ;  /* 0x0000000000007992 */ /* 0x0007ec0000008000 */
[----:B---3--:R-:W3:Y:S01]  /*3e40*/  FENCE.VIEW.ASYNC.S ;  /* 0x00000000000073c6 */ /* 0x008ee20000000000 */
[----:B--2---:R-:W-:Y:S11]  /*3e50*/  LOP3.LUT P0, RZ, R10, 0x1, RZ, 0xc0, !PT ;  /* 0x000000010aff7812 */ /* 0x004ff6000780c0ff */
[----:B------:R-:W-:Y:S02]  /*3e60*/  @!UPT UIADD3 URZ, UPT, UPT, URZ, URZ, URZ ;  /* 0x000000fffffff290 */ /* 0x000fe4000fffe0ff */
[----:B---3--:R-:W-:Y:S01]  /*3e70*/  VOTEU.ANY UP1, P0 ;  /* 0x0000000000ff7886 */ /* 0x008fe20000020100 */
[----:B------:R-:W-:Y:S11]  /*3e80*/  PLOP3.LUT P0, PT, PT, PT, UP1, 0x80, 0x8 ;  /* 0x000000000008781c */ /* 0x000ff60003f0f018 */
[----:B------:R-:W-:Y:S02]  /*3e90*/  @!UPT UIADD3 URZ, UPT, UPT, URZ, URZ, URZ ;  /* 0x000000fffffff290 */ /* 0x000fe4000fffe0ff */
[----:B------:R-:W-:Y:S02]  /*3ea0*/  @P0 SHF.R.U32.HI R0, RZ, 0x10, R9 ;  /* 0x00000010ff000819 */ /* 0x000fe40000011609 */
[----:B------:R-:W-:Y:S02]  /*3eb0*/  @P0 MOV R6, R8 ;  /* 0x0000000800060202 */ /* 0x000fe40000000f00 */
[----:B------:R-:W-:Y:S01]  /*3ec0*/  @P0 R2UR UR4, R0 ;  /* 0x00000000000402ca */ /* 0x000fe200000e0000 */
[----:B------:R-:W-:Y:S01]  /*3ed0*/  VIADD R0, R12, 0xa0 ;  /* 0x000000a00c007836 */ /* 0x000fe20000000000 */
[----:B------:R-:W-:Y:S02]  /*3ee0*/  @P0 LOP3.LUT R8, R9, 0xffff, RZ, 0xc0, !PT ;  /* 0x0000ffff09080812 */ /* 0x000fe400078ec0ff */
[----:B------:R-:W-:Y:S02]  /*3ef0*/  @P0 R2UR UR6, R6 ;  /* 0x00000000060602ca */ /* 0x000fe400000e0000 */
[----:B------:R-:W-:Y:S02]  /*3f00*/  PRMT R0, RZ, 0x654, R0 ;  /* 0x00000654ff007816 */ /* 0x000fe40000000000 */
[----:B------:R-:W-:Y:S02]  /*3f10*/  @P0 R2UR UR5, R8 ;  /* 0x00000000080502ca */ /* 0x000fe400000e0000 */
[----:B------:R2:W-:Y:S03]  /*3f20*/  SYNCS.ARRIVE.TRANS64.RED.A1T0 RZ, [R0+URZ], RZ ;  /* 0x000000ff00ff79a7 */ /* 0x0005e600081004ff */
[----:B------:R-:W-:Y:S04]  /*3f30*/  @UP1 UMOV UR29, UR4 ;  /* 0x00000004001d1c82 */ /* 0x000fe80008000000 */
[----:B------:R-:W-:Y:S04]  /*3f40*/  @UP1 UMOV UR14, UR6 ;  /* 0x00000006000e1c82 */ /* 0x000fe80008000000 */
[----:B------:R-:W-:Y:S01]  /*3f50*/  @UP1 UMOV UR13, UR5 ;  /* 0x00000005000d1c82 */ /* 0x000fe20008000000 */
[----:B------:R-:W-:Y:S05]  /*3f60*/  BRA.U !UP0, `(.L_x_74) ;  /* 0x0000000108a47547 */ /* 0x000fea000b800000 */
[----:B------:R-:W-:Y:S02]  /*3f70*/  UIMAD.WIDE.U32 UR18, UR13, UR47, URZ ;  /* 0x0000002f0d1272a5 */ /* 0x000fe4000f8e00ff */
[----:B------:R-:W-:Y:S02]  /*3f80*/  UIMAD.WIDE.U32 UR26, UR14, UR44, URZ ;  /* 0x0000002c0e1a72a5 */ /* 0x000fe4000f8e00ff */
[----:B------:R-:W-:Y:S02]  /*3f90*/  USEL UR4, UR30, UR41, !UP5 ;  /* 0x000000291e047287 */ /* 0x000fe4000e800000 */
[----:B------:R-:W-:Y:S02]  /*3fa0*/  USEL UR7, UR31, UR43, !UP6 ;  /* 0x0000002b1f077287 */ /* 0x000fe4000f000000 */
[----:B-1----:R-:W-:Y:S02]  /*3fb0*/  UIMAD.WIDE.U32 UR8, UR4, UR22, URZ ;  /* 0x00000016040872a5 */ /* 0x002fe4000f8e00ff */
[----:B------:R-:W-:Y:S01]  /*3fc0*/  UIMAD.WIDE.U32 UR10, UR7, UR22, URZ ;  /* 0x00000016070a72a5 */ /* 0x000fe2000f8e00ff */
[----:B------:R-:W-:Y:S02]  /*3fd0*/  UMOV UR5, UR19 ;  /* 0x0000001300057c82 */ /* 0x000fe40008000000 */
[----:B------:R-:W-:Y:S03]  /*3fe0*/  USHF.R.U32.HI UR6, URZ, UR49, UR5 ;  /* 0x00000031ff067299 */ /* 0x000fe60008011605 */
[----:B------:R-:W-:Y:S01]  /*3ff0*/  UMOV UR5, UR27 ;  /* 0x0000001b00057c82 */ /* 0x000fe20008000000 */
[----:B------:R-:W-:Y:S02]  /*4000*/  USEL UR6, UR13, UR6, !UP5 ;  /* 0x000000060d067287 */ /* 0x000fe4000e800000 */
[----:B------:R-:W-:Y:S03]  /*4010*/  USHF.R.U32.HI UR12, URZ, UR45, UR5 ;  /* 0x0000002dff0c7299 */ /* 0x000fe60008011605 */
[----:B------:R-:W-:Y:S02]  /*4020*/  UMOV UR5, UR9 ;  /* 0x0000000900057c82 */ /* 0x000fe40008000000 */
[----:B------:R-:W-:Y:S03]  /*4030*/  @UP4 USHF.R.U32.HI UR4, URZ, UR23, UR5 ;  /* 0x00000017ff044299 */ /* 0x000fe60008011605 */
[----:B------:R-:W-:Y:S01]  /*4040*/  UMOV UR5, UR11 ;  /* 0x0000000b00057c82 */ /* 0x000fe20008000000 */
[----:B------:R-:W-:Y:S02]  /*4050*/  UIMAD UR4, UR42, UR4, URZ ;  /* 0x000000042a0472a4 */ /* 0x000fe4000f8e02ff */
[----:B------:R-:W-:Y:S02]  /*4060*/  @UP4 USHF.R.U32.HI UR7, URZ, UR23, UR5 ;  /* 0x00000017ff074299 */ /* 0x000fe40008011605 */
[----:B------:R-:W-:Y:S02]  /*4070*/  UIMAD.WIDE.U32 UR10, UR6, UR22, URZ ;  /* 0x00000016060a72a5 */ /* 0x000fe4000f8e00ff */
[----:B------:R-:W-:Y:S02]  /*4080*/  USEL UR5, UR14, UR12, !UP6 ;  /* 0x0000000c0e057287 */ /* 0x000fe4000f000000 */
[----:B------:R-:W-:Y:S02]  /*4090*/  UIMAD UR8, UR42, UR7, URZ ;  /* 0x000000072a0872a4 */ /* 0x000fe4000f8e02ff */
[----:B------:R-:W-:Y:S03]  /*40a0*/  UISETP.GE.AND UP0, UPT, UR6, UR4, UPT ;  /* 0x000000040600728c */ /* 0x000fe6000bf06270 */
[----:B------:R-:W-:Y:S01]  /*40b0*/  UMOV UR4, UR11 ;  /* 0x0000000b00047c82 */ /* 0x000fe20008000000 */
[----:B------:R-:W-:Y:S02]  /*40c0*/  UISETP.GE.OR UP0, UPT, UR5, UR8, UP0 ;  /* 0x000000080500728c */ /* 0x000fe40008706670 */
[----:B------:R-:W-:Y:S02]  /*40d0*/  USHF.R.U32.HI UR4, URZ, UR23, UR4 ;  /* 0x00000017ff047299 */ /* 0x000fe40008011604 */
[----:B------:R-:W-:Y:S02]  /*40e0*/  UIMAD.WIDE.U32 UR8, UR5, UR22, URZ ;  /* 0x00000016050872a5 */ /* 0x000fe4000f8e00ff */
[----:B------:R-:W-:Y:S04]  /*40f0*/  USEL UR10, UR6, UR4, !UP4 ;  /* 0x00000004060a7287 */ /* 0x000fe8000e000000 */
[----:B------:R-:W-:Y:S01]  /*4100*/  UIADD3 UR11, UPT, UPT, -UR10, URZ, URZ ;  /* 0x000000ff0a0b7290 */ /* 0x000fe2000fffe1ff */
[----:B------:R-:W-:Y:S02]  /*4110*/  @!UP0 UMOV UR4, UR9 ;  /* 0x0000000900048c82 */ /* 0x000fe40008000000 */
[----:B------:R-:W-:Y:S02]  /*4120*/  @!UP0 USHF.R.U32.HI UR4, URZ, UR23, UR4 ;  /* 0x00000017ff048299 */ /* 0x000fe40008011604 */
[----:B------:R-:W-:Y:S02]  /*4130*/  UIMAD UR8, UR42, UR11, UR6 ;  /* 0x0000000b2a0872a4 */ /* 0x000fe4000f8e0206 */
[----:B------:R-:W-:Y:S04]  /*4140*/  @!UP0 USEL UR4, UR5, UR4, !UP4 ;  /* 0x0000000405048287 */ /* 0x000fe8000e000000 */
[----:B------:R-:W-:Y:S02]  /*4150*/  @!UP0 UIMAD UR8, UR7, UR8, UR4 ;  /* 0x00000008070882a4 */ /* 0x000fe4000f8e0204 */
[----:B------:R-:W-:Y:S02]  /*4160*/  @!UP0 UIADD3 UR9, UPT, UPT, UR10, -UR4, URZ ;  /* 0x800000040a098290 */ /* 0x000fe4000fffe0ff */
[----:B------:R-:W-:Y:S02]  /*4170*/  UIADD3 UR4, UPT, UPT, -UR5, URZ, URZ ;  /* 0x000000ff05047290 */ /* 0x000fe4000fffe1ff */
[----:B------:R-:W-:Y:S02]  /*4180*/  UIADD3 UR7, UPT, UPT, -UR6, URZ, URZ ;  /* 0x000000ff06077290 */ /* 0x000fe4000fffe1ff */
[----:B------:R-:W-:Y:S02]  /*4190*/  @!UP0 UIMAD UR6, UR9, UR42, UR5 ;  /* 0x0000002a090682a4 */ /* 0x000fe4000f8e0205 */
[----:B------:R-:W-:Y:S02]  /*41a0*/  UIMAD UR14, UR15, UR4, UR14 ;  /* 0x000000040f0e72a4 */ /* 0x000fe4000f8e020e */
[----:B------:R-:W-:Y:S01]  /*41b0*/  UIMAD UR13, UR46, UR7, UR13 ;  /* 0x000000072e0d72a4 */ /* 0x000fe2000f8e020d */
[----:B------:R-:W-:Y:S02]  /*41c0*/  @!UP0 UMOV UR5, UR8 ;  /* 0x0000000800058c82 */ /* 0x000fe40008000000 */
[----:B------:R-:W-:Y:S02]  /*41d0*/  UIMAD UR14, UR5, UR15, UR14 ;  /* 0x0000000f050e72a4 */ /* 0x000fe4000f8e020e */
[----:B------:R-:W-:Y:S11]  /*41e0*/  UIMAD UR13, UR6, UR46, UR13 ;  /* 0x0000002e060d72a4 */ /* 0x000ff6000f8e020d */
[----:B------:R-:W-:Y:S01]  /*41f0*/  @!UPT UIADD3 URZ, UPT, UPT, URZ, URZ, URZ ;  /* 0x000000fffffff290 */ /* 0x000fe2000fffe0ff */
.L_x_74:
[----:B------:R-:W3:Y:S01]  /*4200*/  @!UP2 LDCU.128 UR8, c[0x0][0xb10] ;  /* 0x00016200ff08a7ac */ /* 0x000ee20008000c00 */
[C---:B------:R-:W-:Y:S02]  /*4210*/  ISETP.NE.U32.AND P1, PT, R4.reuse, RZ, PT ;  /* 0x000000ff0400720c */ /* 0x040fe40003f25070 */
[----:B------:R-:W-:Y:S02]  /*4220*/  ISETP.NE.U32.AND P0, PT, R4, RZ, PT ;  /* 0x000000ff0400720c */ /* 0x000fe40003f05070 */
[C---:B------:R-:W-:Y:S02]  /*4230*/  ISETP.NE.AND.EX P1, PT, R5.reuse, RZ, PT, P1 ;  /* 0x000000ff0500720c */ /* 0x040fe40003f25310 */
[----:B------:R-:W-:Y:S01]  /*4240*/  ISETP.NE.AND.EX P0, PT, R5, RZ, PT, P0 ;  /* 0x000000ff0500720c */ /* 0x000fe20003f05300 */
[----:B------:R-:W4:Y:S01]  /*4250*/  @!UP2 LDCU UR5, c[0x0][0xb0c] ;  /* 0x00016180ff05a7ac */ /* 0x000f220008000800 */
[----:B------:R-:W-:Y:S01]  /*4260*/  SHF.L.U32 R9, R15, 0x1f, RZ ;  /* 0x0000001f0f097819 */ /* 0x000fe200000006ff */
[----:B------:R-:W-:Y:S02]  /*4270*/  USHF.L.U32 UR35, UR16, 0x7, URZ ;  /* 0x0000000710237899 */ /* 0x000fe400080006ff */
[----:B------:R-:W-:Y:S02]  /*4280*/  USHF.L.U32 UR34, UR20, 0x8, URZ ;  /* 0x0000000814227899 */ /* 0x000fe400080006ff */
[----:B---3--:R-:W-:Y:S07]  /*4290*/  UIMAD.WIDE.U32 UR6, UR14, UR8, URZ ;  /* 0x000000080e0672a5 */ /* 0x008fee000f8e00ff */
[----:B------:R-:W-:Y:S01]  /*42a0*/  @!UP2 UMOV UR4, UR7 ;  /* 0x000000070004ac82 */ /* 0x000fe20008000000 */
[----:B----4-:R-:W-:Y:S02]  /*42b0*/  @!UP2 UISETP.NE.AND UP0, UPT, UR5, 0x1, UPT ;  /* 0x000000010500a88c */ /* 0x010fe4000bf05270 */
[----:B------:R-:W-:Y:S02]  /*42c0*/  @!UP2 USHF.R.U32.HI UR4, URZ, UR9, UR4 ;  /* 0x00000009ff04a299 */ /* 0x000fe40008011604 */
[----:B------:R-:W-:Y:S02]  /*42d0*/  UIMAD.WIDE.U32 UR6, UR13, UR11, URZ ;  /* 0x0000000b0d0672a5 */ /* 0x000fe4000f8e00ff */
[----:B------:R-:W-:Y:S02]  /*42e0*/  @!UP2 USEL UR8, UR14, UR4, !UP0 ;  /* 0x000000040e08a287 */ /* 0x000fe4000c000000 */
[----:B------:R-:W-:Y:S03]  /*42f0*/  @!UP2 UISETP.NE.AND UP0, UPT, UR10, 0x1, UPT ;  /* 0x000000010a00a88c */ /* 0x000fe6000bf05270 */
[----:B------:R-:W-:Y:S02]  /*4300*/  @!UP2 UMOV UR6, UR7 ;  /* 0x000000070006ac82 */ /* 0x000fe40008000000 */
[----:B------:R-:W3:Y:S02]  /*4310*/  @!UP2 LDCU UR4, c[0x0][0xb20] ;  /* 0x00016400ff04a7ac */ /* 0x000ee40008000800 */
[----:B---3--:R-:W-:Y:S04]  /*4320*/  @!UP2 USHF.R.U32.HI UR6, URZ, UR4, UR6 ;  /* 0x00000004ff06a299 */ /* 0x008fe80008011606 */
[----:B------:R-:W-:Y:S04]  /*4330*/  @!UP2 USEL UR6, UR13, UR6, !UP0 ;  /* 0x000000060d06a287 */ /* 0x000fe8000c000000 */
[----:B------:R-:W-:Y:S02]  /*4340*/  @!UP2 UIADD3 UR4, UPT, UPT, -UR8, UR6, URZ ;  /* 0x000000060804a290 */ /* 0x000fe4000fffe1ff */
[----:B------:R-:W-:Y:S02]  /*4350*/  @!UP2 UIADD3 UR6, UPT, UPT, UR8, -UR6, URZ ;  /* 0x800000060806a290 */ /* 0x000fe4000fffe0ff */
[----:B------:R-:W-:Y:S02]  /*4360*/  @!UP2 UIMAD UR14, UR4, UR5, UR14 ;  /* 0x00000005040ea2a4 */ /* 0x000fe4000f8e020e */
[----:B------:R-:W-:Y:S01]  /*4370*/  @!UP2 UIMAD UR13, UR6, UR10, UR13 ;  /* 0x0000000a060da2a4 */ /* 0x000fe2000f8e020d */
[----:B------:R-:W-:Y:S11]  /*4380*/  BRA.U UP3, `(.L_x_75) ;  /* 0x0000000103107547 */ /* 0x000ff6000b800000 */
[----:B--2---:R-:W-:Y:S04]  /*4390*/  MOV R0, UR48 ;  /* 0x0000003000007c02 */ /* 0x004fe80008000f00 */
[----:B------:R-:W-:Y:S04]  /*43a0*/  SHF.L.U32 R11, R0, 0x1f, RZ ;  /* 0x0000001f000b7819 */ /* 0x000fe800000006ff */
[----:B------:R-:W2:Y:S02]  /*43b0*/  SYNCS.PHASECHK.TRANS64.TRYWAIT P2, [UR21+0x88], R11 ;  /* 0x0000880bff0075a7 */ /* 0x000ea40008041115 */
[----:B--2---:R-:W-:Y:S05]  /*43c0*/  @!P2 BRA `(.L_x_76) ;  /* 0x0000007400f0a947 */ /* 0x004fea0003800000 */
.L_x_75:
[----:B------:R-:W-:Y:S05]  /*43d0*/  @!P1 BRA `(.L_x_77) ;  /* 0x0000000000309947 */ /* 0x000fea0003800000 */
[----:B------:R-:W-:Y:S01]  /*43e0*/  ISETP.NE.U32.AND P1, PT, R2, RZ, PT ;  /* 0x000000ff0200720c */ /* 0x000fe20003f25070 */
[----:B------:R-:W3:Y:S01]  /*43f0*/  LDCU.64 UR4, c[0x0][0x358] ;  /* 0x00006b00ff0477ac */ /* 0x000ee20008000a00 */
[----:B------:R-:W-:Y:S02]  /*4400*/  IMAD.MOV.U32 R158, RZ, RZ, 0x1 ;  /* 0x00000001ff9e7424 */ /* 0x000fe400078e00ff */
[----:B------:R-:W-:Y:S11]  /*4410*/  ISETP.NE.AND.EX P1, PT, R3, RZ, PT, P1 ;  /* 0x000000ff0300720c */ /* 0x000ff60003f25310 */
[----:B------:R-:W-:Y:S02]  /*4420*/  @!UPT UIADD3 URZ, UPT, UPT, URZ, URZ, URZ ;  /* 0x000000fffffff290 */ /* 0x000fe4000fffe0ff */
[----:B--2---:R-:W2:Y:S01]  /*4430*/  @P1 LDC.64 R10, c[0x0][0x888] ;  /* 0x00022200ff0a1b82 */ /* 0x004ea20000000a00 */
[----:B------:R-:W-:Y:S04]  /*4440*/  @P1 IMAD R0, R4, UR36, RZ ;  /* 0x0000002404001c24 */ /* 0x000fe8000f8e02ff */
[----:B--2---:R-:W-:Y:S04]  /*4450*/  @P1 IMAD.WIDE R10, R0, 0x4, R10 ;  /* 0x00000004000a1825 */ /* 0x004fe800078e020a */
[----:B------:R-:W-:Y:S01]  /*4460*/  HFMA2 R0, -RZ, RZ, 0, 5.9604644775390625e-08 ;  /* 0x00000001ff007431 */ /* 0x000fe200000001ff */
[----:B---3-5:R3:W5:Y:S04]  /*4470*/  @P1 LDG.E R73, desc[UR4][R10.64] ;  /* 0x000000040a491981 */ /* 0x028768000c1e1900 */
[----:B------:R-:W-:Y:S01]  /*4480*/  @!P1 PRMT R158, R0, 0x7610, R158 ;  /* 0x00007610009e9816 */ /* 0x000fe2000000009e */
[----:B---3--:R-:W4:Y:S06]  /*4490*/  @!P1 LDC R73, c[0x0][0x880] ;  /* 0x00022000ff499b82 */ /* 0x008f2c0000000800 */
.L_x_77:
[----:B----45:R-:W-:Y:S01]  /*44a0*/  @!P0 FSETP.EQ.AND P1, PT, R73, RZ, PT ;  /* 0x000000ff4900820b */ /* 0x030fe20003f22000 */
[----:B------:R-:W-:Y:S01]  /*44b0*/  @!UPT UIADD3 URZ, UPT, UPT, URZ, URZ, URZ ;  /* 0x000000fffffff290 */ /* 0x000fe2000fffe0ff */
[----:B------:R-:W-:Y:S11]  /*44c0*/  @!P0 BRA `(.L_x_78) ;  /* 0x0000000000188947 */ /* 0x000ff60003800000 */
[----:B------:R-:W-:Y:S02]  /*44d0*/  LOP3.LUT P0, RZ, R158, 0xff, RZ, 0xc0, !PT ;  /* 0x000000ff9eff7812 */ /* 0x000fe4000780c0ff */
[----:B------:R-:W-:Y:S04]  /*44e0*/  ISETP.NE.U32.AND P1, PT, R2, RZ, PT ;  /* 0x000000ff0200720c */ /* 0x000fe80003f25070 */
[----:B------:R-:W-:Y:S04]  /*44f0*/  ISETP.NE.AND.EX P1, PT, R3, RZ, PT, P1 ;  /* 0x000000ff0300720c */ /* 0x000fe80003f25310 */
[----:B------:R-:W-:Y:S03]  /*4500*/  PLOP3.LUT P1, PT, P1, PT, PT, 0x8, 0x80 ;  /* 0x000000000080781c */ /* 0x000fe60000f2e170 */
[----:B------:R-:W-:Y:S11]  /*4510*/  @P0 FSETP.EQ.AND P1, PT, R73, RZ, PT ;  /* 0x000000ff4900020b */ /* 0x000ff60003f22000 */
[----:B------:R-:W-:Y:S02]  /*4520*/  @!UPT UIADD3 URZ, UPT, UPT, URZ, URZ, URZ ;  /* 0x000000fffffff290 */ /* 0x000fe4000fffe0ff */
.L_x_78:
[----:B------:R-:W3:Y:S01]  /*4530*/  SYNCS.PHASECHK.TRANS64.TRYWAIT P2, [UR21+0x60], R9 ;  /* 0x00006009ff0075a7 */ /* 0x000ee20008041115 */
[----:B------:R-:W-:Y:S04]  /*4540*/  ELECT P0, URZ, PT ;  /* 0x0000000000ff782f */ /* 0x000fe80003800000 */
[----:B------:R-:W-:Y:S11]  /*4550*/  PLOP3.LUT P1, PT, P1, P0, PT, 0xf2, 0x2f ;  /* 0x00000000002f781c */ /* 0x000ff60000f21e72 */
[----:B------:R-:W-:Y:S02]  /*4560*/  @!UPT UIADD3 URZ, UPT, UPT, URZ, URZ, URZ ;  /* 0x000000fffffff290 */ /* 0x000fe4000fffe0ff */
[----:B------:R-:W-:Y:S05]  /*4570*/  @!P1 IADD3 R8, P0, PT, R16, 0x580, RZ ;  /* 0x0000058010089810 */ /* 0x000fea0007f1e0ff */
[----:B------:R-:W-:Y:S01]  /*4580*/  @!P1 IMAD.X R6, RZ, RZ, R17, P0 ;  /* 0x000000ffff069224 */ /* 0x000fe200000e0611 */
[----:B---3--:R-:W-:Y:S07]  /*4590*/  @!P2 BRA `(.L_x_79) ;  /* 0x000000740094a947 */ /* 0x008fee0003800000 */
.L_x_159:
[----:B------:R-:W-:Y:S01]  /*45a0*/  @!P1 R2UR UR5, R8 ;  /* 0x00000000080592ca */ /* 0x000fe200000e0000 */
[----:B------:R-:W-:Y:S01]  /*45b0*/  VOTEU.ALL UP0, P1 ;  /* 0x0000000000ff7886 */ /* 0x000fe20000800000 */
[----:B------:R-:W-:Y:S01]  /*45c0*/  @!P1 R2UR UR4, R6 ;  /* 0x00000000060492ca */ /* 0x000fe200000e0000 */
[----:B--2---:R-:W-:Y:S01]  /*45d0*/  @!P1 IMAD.MOV.U32 R0, RZ, RZ, 0x2000 ;  /* 0x00002000ff009424 */ /* 0x004fe200078e00ff */
[----:B------:R-:W-:Y:S01]  /*45e0*/  UMOV UR6, 0x0 ;  /* 0x0000000000067882 */ /* 0x000fe20000000000 */
[----:B------:R-:W-:Y:S01]  /*45f0*/  UMOV UR7, 0x10000000 ;  /* 0x1000000000077882 */ /* 0x000fe20000000000 */
[----:B------:R-:W-:Y:S01]  /*4600*/  @!UP0 UIADD3 UR32, UPT, UPT, UR21, 0x200, URZ ;  /* 0x0000020015208890 */ /* 0x000fe2000fffe0ff */
[----:B------:R-:W-:Y:S01]  /*4610*/  @!P1 IADD3 R8, P0, PT, R16, 0x580, RZ ;  /* 0x0000058010089810 */ /* 0x000fe20007f1e0ff */
[----:B------:R-:W-:Y:S04]  /*4620*/  VOTEU.ALL UP0, P1 ;  /* 0x0000000000ff7886 */ /* 0x000fe80000800000 */
[----:B------:R-:W-:Y:S02]  /*4630*/  @!P1 IMAD.X R6, RZ, RZ, R17, P0 ;  /* 0x000000ffff069224 */ /* 0x000fe400000e0611 */
[----:B------:R-:W-:Y:S02]  /*4640*/  IMAD.U32 R10, RZ, RZ, UR5 ;  /* 0x00000005ff0a7e24 */ /* 0x000fe4000f8e00ff */
[----:B------:R-:W-:Y:S03]  /*4650*/  IMAD.U32 R11, RZ, RZ, UR4 ;  /* 0x00000004ff0b7e24 */ /* 0x000fe6000f8e00ff */
[----:B------:R-:W-:Y:S02]  /*4660*/  @!P1 R2UR UR4, R10 ;  /* 0x000000000a0492ca */ /* 0x000fe400000e0000 */
[----:B------:R-:W-:Y:S11]  /*4670*/  @!P1 R2UR UR5, R11 ;  /* 0x000000000b0592ca */ /* 0x000ff600000e0000 */
[----:B------:R-:W-:Y:S02]  /*4680*/  @!UPT UIADD3 URZ, UPT, UPT, URZ, URZ, URZ ;  /* 0x000000fffffff290 */ /* 0x000fe4000fffe0ff */
[----:B------:R2:W-:Y:S01]  /*4690*/  @!UP0 UTMALDG.3D [UR32], [UR4], desc[UR6] ;  /* 0x00000620040085b4 */ /* 0x0005e20008011000 */
[----:B------:R2:W-:Y:S01]  /*46a0*/  @!P1 SYNCS.ARRIVE.TRANS64.RED.A0TR RZ, [UR21+0x40], R0 ;  /* 0x00004000ffff99a7 */ /* 0x0005e20008300415 */
[----:B------:R-:W-:Y:S01]  /*46b0*/  SYNCS.ARRIVE.TRANS64.RED.A1T0 RZ, [UR40], RZ ;  /* 0x000000ffffff79a7 */ /* 0x000fe20008100428 */
[----:B------:R-:W3:Y:S02]  /*46c0*/  SYNCS.PHASECHK.TRANS64.TRYWAIT P2, [UR21+0x68], R9 ;  /* 0x00006809ff0075a7 */ /* 0x000ee40008041115 */
[----:B--23--:R-:W-:Y:S05]  /*46d0*/  @!P2 BRA `(.L_x_80) ;  /* 0x00000074005ca947 */ /* 0x00cfea0003800000 */
.L_x_161:
        /* <DEDUP_REMOVED lines=8> */
[----:B------:R-:W-:Y:S01]  /*4760*/  @!UP0 UIADD3 UR24, UPT, UPT, UR21, 0x2200, URZ ;  /* 0x0000220015188890 */ /* 0x000fe2000fffe0ff */
[----:B------:R-:W-:Y:S01]  /*4770*/  VOTEU.ALL UP0, P1 ;  /* 0x0000000000ff7886 */ /* 0x000fe20000800000 */
[----:B------:R-:W-:Y:S01]  /*4780*/  UMOV UR27, UR35 ;  /* 0x00000023001b7c82 */ /* 0x000fe20008000000 */
[----:B------:R-:W-:Y:S02]  /*4790*/  UMOV UR28, UR36 ;  /* 0x00000024001c7c82 */ /* 0x000fe40008000000 */
[----:B------:R-:W-:Y:S02]  /*47a0*/  IMAD.U32 R10, RZ, RZ, UR5 ;  /* 0x00000005ff0a7e24 */ /* 0x000fe4000f8e00ff */
[----:B------:R-:W-:Y:S02]  /*47b0*/  IMAD.U32 R11, RZ, RZ, UR4 ;  /* 0x00000004ff0b7e24 */ /* 0x000fe4000f8e00ff */
[----:B------:R-:W-:Y:S01]  /*47c0*/  @!P1 IMAD.X R6, RZ, RZ, R17, P0 ;  /* 0x000000ffff069224 */ /* 0x000fe200000e0611 */
        /* <DEDUP_REMOVED lines=8> */
.L_x_163:
[----:B------:R-:W-:Y:S01]  /*4850*/  @!P1 R2UR UR5, R8 ;  /* 0x00000000080592ca */ /* 0x000fe200000e0000 */
[----:B------:R-:W-:Y:S01]  /*4860*/  VOTEU.ALL UP0, P1 ;  /* 0x0000000000ff7886 */ /* 0x000fe20000800000 */
[----:B------:R-:W-:Y:S01]  /*4870*/  @!P1 R2UR UR4, R6 ;  /* 0x00000000060492ca */ /* 0x000fe200000e0000 */
[----:B--2---:R-:W-:Y:S01]  /*4880*/  @!P1 IMAD.MOV.U32 R0, RZ, RZ, 0x2000 ;  /* 0x00002000ff009424 */ /* 0x004fe200078e00ff */
[----:B------:R-:W-:Y:S01]  /*4890*/  UMOV UR6, 0x0 ;  /* 0x0000000000067882 */ /* 0x000fe20000000000 */
[----:B------:R-:W-:Y:S01]  /*48a0*/  UMOV UR7, 0x10000000 ;  /* 0x1000000000077882 */ /* 0x000fe20000000000 */
[----:B------:R-:W-:Y:S01]  /*48b0*/  @!UP0 UIADD3 UR18, UPT, UPT, UR34, 0x80, URZ ;  /* 0x0000008022128890 */ /* 0x000fe2000fffe0ff */
[----:B------:R-:W-:Y:S01]  /*48c0*/  VIADD R14, R14, 0x1 ;  /* 0x000000010e0e7836 */ /* 0x000fe20000000000 */
[----:B------:R-:W-:Y:S01]  /*48d0*/  @!UP0 UIADD3 UR16, UPT, UPT, UR21, 0x4200, URZ ;  /* 0x0000420015108890 */ /* 0x000fe2000fffe0ff */
[----:B------:R-:W-:Y:S01]  /*48e0*/  VOTEU.ALL UP0, P1 ;  /* 0x0000000000ff7886 */ /* 0x000fe20000800000 */
[----:B------:R-:W-:Y:S01]  /*48f0*/  UMOV UR19, UR35 ;  /* 0x0000002300137c82 */ /* 0x000fe20008000000 */
[----:B------:R-:W-:Y:S02]  /*4900*/  UMOV UR20, UR36 ;  /* 0x0000002400147c82 */ /* 0x000fe40008000000 */
        /* <DEDUP_REMOVED lines=10> */
.L_x_165:
[----:B------:R-:W-:Y:S01]  /*49b0*/  @!P1 IADD3 R6, P0, PT, R16, 0x580, RZ ;  /* 0x0000058010069810 */ /* 0x000fe20007f1e0ff */
[----:B------:R-:W-:Y:S01]  /*49c0*/  VOTEU.ALL UP0, P1 ;  /* 0x0000000000ff7886 */ /* 0x000fe20000800000 */
[----:B------:R-:W-:Y:S01]  /*49d0*/  UMOV UR6, 0x0 ;  /* 0x0000000000067882 */ /* 0x000fe20000000000 */
[----:B------:R-:W-:Y:S01]  /*49e0*/  UMOV UR7, 0x10000000 ;  /* 0x1000000000077882 */ /* 0x000fe20000000000 */
[----:B------:R-:W-:Y:S01]  /*49f0*/  @!P1 R2UR UR5, R6 ;  /* 0x00000000060592ca */ /* 0x000fe200000e0000 */
[----:B--2---:R-:W-:Y:S01]  /*4a00*/  @!P1 IMAD.X R0, RZ, RZ, R17, P0 ;  /* 0x000000ffff009224 */ /* 0x004fe200000e0611 */
[----:B------:R-:W-:Y:S01]  /*4a10*/  @!UP0 UIADD3 UR10, UPT, UPT, UR34, 0xc0, URZ ;  /* 0x000000c0220a8890 */ /* 0x000fe2000fffe0ff */
[----:B------:R-:W-:Y:S01]  /*4a20*/  R2UR UR16, R160 ;  /* 0x00000000a01072ca */ /* 0x000fe200000e0000 */
[----:B------:R-:W-:Y:S01]  /*4a30*/  @!UP0 UIADD3 UR8, UPT, UPT, UR21, 0x6200, URZ ;  /* 0x0000620015088890 */ /* 0x000fe2000fffe0ff */
[----:B------:R-:W-:Y:S01]  /*4a40*/  ISETP.NE.AND P0, PT, R14, 0x2, PT ;  /* 0x000000020e00780c */ /* 0x000fe20003f05270 */
[----:B------:R-:W-:Y:S01]  /*4a50*/  @!UP0 UIADD3 UR9, UPT, UPT, UR21, 0x58, URZ ;  /* 0x0000005815098890 */ /* 0x000fe2000fffe0ff */
[----:B------:R-:W-:Y:S01]  /*4a60*/  @!P1 R2UR UR4, R0 ;  /* 0x00000000000492ca */ /* 0x000fe200000e0000 */
[----:B------:R-:W-:Y:S01]  /*4a70*/  VOTEU.ALL UP0, P1 ;  /* 0x0000000000ff7886 */ /* 0x000fe20000800000 */
[----:B------:R-:W-:Y:S01]  /*4a80*/  UMOV UR11, UR35 ;  /* 0x00000023000b7c82 */ /* 0x000fe20008000000 */
[----:B------:R-:W-:Y:S01]  /*4a90*/  UMOV UR12, UR36 ;  /* 0x00000024000c7c82 */ /* 0x000fe20008000000 */
[----:B------:R-:W-:Y:S01]  /*4aa0*/  SEL R0, RZ, 0x1, P0 ;  /* 0x00000001ff007807 */ /* 0x000fe20000000000 */
[----:B------:R-:W-:Y:S01]  /*4ab0*/  UIADD3 UR20, UPT, UPT, UR13, UR59, URZ ;  /* 0x0000003b0d147290 */ /* 0x000fe2000fffe0ff */
[----:B------:R-:W-:Y:S01]  /*4ac0*/  IMAD.U32 R8, RZ, RZ, UR5 ;  /* 0x00000005ff087e24 */ /* 0x000fe2000f8e00ff */
[----:B------:R-:W-:Y:S01]  /*4ad0*/  LOP3.LUT R15, R15, 0x1, RZ, 0x3c, !PT ;  /* 0x000000010f0f7812 */ /* 0x000fe200078e3cff */
[----:B------:R-:W-:Y:S01]  /*4ae0*/  UPLOP3.LUT UP3, UPT, UPT, UPT, UPT, 0x80, 0x8 ;  /* 0x000000000008789c */ /* 0x000fe20003f6f070 */
[----:B------:R-:W-:Y:S01]  /*4af0*/  LOP3.LUT R13, R13, R0, RZ, 0x3c, !PT ;  /* 0x000000000d0d7212 */ /* 0x000fe200078e3cff */
[----:B------:R-:W-:Y:S01]  /*4b00*/  UIADD3 UR16, UPT, UPT, UR14, UR16, URZ ;  /* 0x000000100e107290 */ /* 0x000fe2000fffe0ff */
[----:B------:R-:W-:Y:S01]  /*4b10*/  SEL R14, R14, RZ, P0 ;  /* 0x000000ff0e0e7207 */ /* 0x000fe20000000000 */
[----:B------:R-:W-:Y:S01]  /*4b20*/  UMOV UR36, UR29 ;  /* 0x0000001d00247c82 */ /* 0x000fe20008000000 */
[----:B------:R-:W-:Y:S01]  /*4b30*/  IMAD.U32 R9, RZ, RZ, UR4 ;  /* 0x00000004ff097e24 */ /* 0x000fe2000f8e00ff */
[----:B------:R-:W-:Y:S04]  /*4b40*/  @!P1 R2UR UR4, R8 ;  /* 0x00000000080492ca */ /* 0x000fe800000e0000 */
[----:B------:R-:W-:Y:S11]  /*4b50*/  @!P1 R2UR UR5, R9 ;  /* 0x00000000090592ca */ /* 0x000ff600000e0000 */
[----:B------:R-:W-:Y:S02]  /*4b60*/  @!UPT UIADD3 URZ, UPT, UPT, URZ, URZ, URZ ;  /* 0x000000fffffff290 */ /* 0x000fe4000fffe0ff */
[----:B------:R2:W-:Y:S01]  /*4b70*/  @!UP0 UTMALDG.3D [UR8], [UR4], desc[UR6] ;  /* 0x00000608040085b4 */ /* 0x0005e20008011000 */
[----:B------:R2:W-:Y:S01]  /*4b80*/  @!P1 SYNCS.ARRIVE.TRANS64.RED.A0TR RZ, [UR21+0x58], R7 ;  /* 0x00005807ffff99a7 */ /* 0x0005e20008300415 */
[----:B------:R-:W-:Y:S01]  /*4b90*/  SYNCS.ARRIVE.TRANS64.RED.A1T0 RZ, [UR37], RZ ;  /* 0x000000ffffff79a7 */ /* 0x000fe20008100425 */
[----:B------:R-:W-:Y:S05]  /*4ba0*/  BRA.U UP1, `(.L_x_83) ;  /* 0xfffffff101747547 */ /* 0x000fea000b83ffff */
[----:B------:R-:W-:-:S04]  /*4bb0*/  SHF.L.U32 R3, R15, 0x1f, RZ ;  /* 0x0000001f0f037819 */ /* 0x000fc800000006ff */
[----:B------:R-:W3:Y:S02]  /*4bc0*/  SYNCS.PHASECHK.TRANS64.TRYWAIT P0, [UR21+0x60], R3 ;  /* 0x00006003ff0075a7 */ /* 0x000ee40008001115 */
[----:B---3--:R-:W-:Y:S05]  /*4bd0*/  @!P0 BRA `(.L_x_84) ;  /* 0x0000007000648947 */ /* 0x008fea0003800000 */
.L_x_167:
[----:B------:R-:W4:Y:S02]  /*4be0*/  SYNCS.PHASECHK.TRANS64.TRYWAIT P0, [UR21+0x68], R3 ;  /* 0x00006803ff0075a7 */ /* 0x000f240008001115 */
[----:B----4-:R-:W-:Y:S05]  /*4bf0*/  @!P0 BRA `(.L_x_85) ;  /* 0x0000007000748947 */ /* 0x010fea0003800000 */
.L_x_169:
[----:B------:R-:W4:Y:S02]  /*4c00*/  SYNCS.PHASECHK.TRANS64.TRYWAIT P0, [UR21+0x70], R3 ;  /* 0x00007003ff0075a7 */ /* 0x000f240008001115 */
[----:B----4-:R-:W-:Y:S05]  /*4c10*/  @!P0 BRA `(.L_x_86) ;  /* 0x0000007000848947 */ /* 0x010fea0003800000 */
.L_x_171:
[----:B---3--:R-:W-:-:S07]  /*4c20*/  MOV R0, UR21 ;  /* 0x0000001500007c02 */ /* 0x008fce0008000f00 */
.L_x_87:
[----:B---3--:R-:W-:-:S04]  /*4c30*/  SHF.L.U32 R3, R15, 0x1f, RZ ;  /* 0x0000001f0f037819 */ /* 0x008fc800000006ff */
[----:B------:R3:W4:Y:S03]  /*4c40*/  SYNCS.PHASECHK.TRANS64.TRYWAIT P0, [R0+URZ+0x78], R3 ;  /* 0x00007803000075a7 */ /* 0x00072600080011ff */
[----:B----4-:R-:W-:Y:S05]  /*4c50*/  @!P0 NANOSLEEP.SYNCS 0x989680 ;  /* 0x009896800000895d */ /* 0x010fea0003900000 */
[----:B------:R-:W4:Y:S02]  /*4c60*/  @!P0 SYNCS.PHASECHK.TRANS64 P0, [R0+URZ+0x78], R3 ;  /* 0x00007803000085a7 */ /* 0x000f2400080010ff */
[----:B-12-4-:R-:W-:Y:S05]  /*4c70*/  @P0 EXIT ;  /* 0x000000000000094d */ /* 0x016fea0003800000 */
[----:B------:R-:W-:Y:S05]  /*4c80*/  BRA `(.L_x_87) ;  /* 0xfffffffc00e87947 */ /* 0x000fea000383ffff */
.L_x_72:
[----:B------:R-:W-:-:S06]  /*4c90*/  UISETP.GE.AND UP0, UPT, UR17, 0x4, UPT ;  /* 0x000000041100788c */ /* 0x000fcc000bf06270 */
[----:B------:R-:W-:-:S13]  /*4ca0*/  PLOP3.LUT P0, PT, PT, PT, UP0, 0x80, 0x8 ;  /* 0x000000000008781c */ /* 0x000fda0003f0f008 */
[----:B------:R-:W-:Y:S05]  /*4cb0*/  @!P0 EXIT ;  /* 0x000000000000894d */ /* 0x000fea0003800000 */
[----:B------:R-:W1:Y:S08]  /*4cc0*/  S2UR UR4, SR_CgaCtaId ;  /* 0x00000000000479c3 */ /* 0x000e700000008800 */
[----:B------:R-:W-:Y:S01]  /*4cd0*/  BAR.SYNC.DEFER_BLOCKING 0x6, 0xa0 ;  /* 0x0182800000007b1d */ /* 0x000fe20000010000 */
[C---:B------:R-:W-:Y:S01]  /*4ce0*/  IMAD.SHL.U32 R4, R170.reuse, 0x40, RZ ;  /* 0x00000040aa047824 */ /* 0x040fe200078e00ff */
[C---:B------:R-:W-:Y:S01]  /*4cf0*/  LOP3.LUT R174, R170.reuse, 0x60, RZ, 0xc0, !PT ;  /* 0x00000060aaae7812 */ /* 0x040fe200078ec0ff */
[C---:B------:R-:W-:Y:S01]  /*4d00*/  IMAD.SHL.U32 R137, R170.reuse, 0x8, RZ ;  /* 0x00000008aa897824 */ /* 0x040fe200078e00ff */
[C---:B------:R-:W-:Y:S01]  /*4d10*/  LOP3.LUT R172, R170.reuse, 0x2, RZ, 0xc0, !PT ;  /* 0x00000002aaac7812 */ /* 0x040fe200078ec0ff */
[----:B------:R-:W-:Y:S01]  /*4d20*/  IMAD.U32 R69, R170, 0x10000, RZ ;  /* 0x00010000aa457824 */ /* 0x000fe200078e00ff */
[----:B------:R-:W-:-:S02]  /*4d30*/  UMOV UR44, 0x400 ;  /* 0x00000400002c7882 */ /* 0x000fc40000000000 */
[----:B------:R-:W2:Y:S01]  /*4d40*/  LDC.64 R156, c[0x0][0x8b0] ;  /* 0x00022c00ff9c7b82 */ /* 0x000ea20000000a00 */
[----:B------:R-:W-:Y:S01]  /*4d50*/  LOP3.LUT R6, R4, 0x180, RZ, 0xc0, !PT ;  /* 0x0000018004067812 */ /* 0x000fe200078ec0ff */
[----:B------:R-:W-:Y:S01]  /*4d60*/  HFMA2 R162, -RZ, RZ, 0, 0 ;  /* 0x00000000ffa27431 */ /* 0x000fe200000001ff */
[----:B------:R-:W-:Y:S01]  /*4d70*/  LOP3.LUT R170, R170, 0x4, RZ, 0xc0, !PT ;  /* 0x00000004aaaa7812 */ /* 0x000fe200078ec0ff */
[----:B------:R-:W-:Y:S01]  /*4d80*/  IMAD.MOV.U32 R68, RZ, RZ, RZ ;  /* 0x000000ffff447224 */ /* 0x000fe200078e00ff */
[----:B------:R-:W-:Y:S01]  /*4d90*/  LOP3.LUT R137, R6, 0x30, R137, 0xf8, !PT ;  /* 0x0000003006897812 */ /* 0x000fe200078ef889 */
[----:B------:R-:W-:Y:S01]  /*4da0*/  IMAD.MOV.U32 R168, RZ, RZ, RZ ;  /* 0x000000ffffa87224 */ /* 0x000fe200078e00ff */
[----:B------:R-:W-:Y:S01]  /*4db0*/  LOP3.LUT R69, R69, 0x600000, RZ, 0xc0, !PT ;  /* 0x0060000045457812 */ /* 0x000fe200078ec0ff */
[----:B------:R-:W3:Y:S01]  /*4dc0*/  LDC.64 R138, c[0x0][0x8a8] ;  /* 0x00022a00ff8a7b82 */ /* 0x000ee20000000a00 */
[----:B------:R-:W-:Y:S02]  /*4dd0*/  LOP3.LUT R137, R137, 0x1e40, R4, 0xf8, !PT ;  /* 0x00001e4089897812 */ /* 0x000fe400078ef804 */
[----:B------:R-:W-:Y:S01]  /*4de0*/  CS2R R166, SRZ ;  /* 0x0000000000a67805 */ /* 0x000fe2000001ff00 */
[----:B------:R-:W-:Y:S01]  /*4df0*/  IMAD.MOV.U32 R165, RZ, RZ, RZ ;  /* 0x000000ffffa57224 */ /* 0x000fe200078e00ff */
[----:B------:R-:W-:Y:S01]  /*4e00*/  IADD3 R169, PT, PT, -R170, 0x2, RZ ;  /* 0x00000002aaa97810 */ /* 0x000fe20007ffe1ff */
[----:B------:R-:W-:Y:S01]  /*4e10*/  IMAD.MOV R163, RZ, RZ, -R170 ;  /* 0x000000ffffa37224 */ /* 0x000fe200078e0aaa */
[----:B------:R-:W-:Y:S01]  /*4e20*/  IADD3 R164, PT, PT, -R172, RZ, RZ ;  /* 0x000000ffaca47210 */ /* 0x000fe20007ffe1ff */
[----:B------:R-:W4:Y:S01]  /*4e30*/  LDCU UR57, c[0x0][0x370] ;  /* 0x00006e00ff3977ac */ /* 0x000f220008000800 */
[----:B-1----:R-:W-:Y:S01]  /*4e40*/  ULEA UR44, UR4, UR44, 0x18 ;  /* 0x0000002c042c7291 */ /* 0x002fe2000f8ec0ff */
[----:B------:R-:W1:Y:S03]  /*4e50*/  LDCU.64 UR62, c[0x0][0x348] ;  /* 0x00006900ff3e77ac */ /* 0x000e660008000a00 */
[----:B------:R-:W-:-:S02]  /*4e60*/  UIADD3 UR4, UPT, UPT, UR44, 0x8200, URZ ;  /* 0x000082002c047890 */ /* 0x000fc4000fffe0ff */
[----:B------:R-:W-:Y:S01]  /*4e70*/  VIADD R171, R137, UR44 ;  /* 0x0000002c89ab7c36 */ /* 0x000fe20008000000 */
[----:B------:R-:W-:Y:S02]  /*4e80*/  UIADD3 UR5, UPT, UPT, UR44, 0x200, URZ ;  /* 0x000002002c057890 */ /* 0x000fe4000fffe0ff */
[----:B------:R-:W4:Y:S01]  /*4e90*/  LDS R0, [UR44+0x120] ;  /* 0x0001202cff007984 */ /* 0x000f220008000800 */
[----:B------:R-:W1:Y:S01]  /*4ea0*/  LDCU UR43, c[0x0][0xb0c] ;  /* 0x00016180ff2b77ac */ /* 0x000e620008000800 */
[----:B------:R-:W-:Y:S01]  /*4eb0*/  VIADD R171, R171, 0x200 ;  /* 0x00000200abab7836 */ /* 0x000fe20000000000 */
[----:B------:R-:W-:Y:S01]  /*4ec0*/  MOV R173, UR4 ;  /* 0x0000000400ad7c02 */ /* 0x000fe20008000f00 */
[----:B------:R-:W-:Y:S01]  /*4ed0*/  IMAD.U32 R175, RZ, RZ, UR5 ;  /* 0x00000005ffaf7e24 */ /* 0x000fe2000f8e00ff */
[----:B------:R-:W1:Y:S01]  /*4ee0*/  LDCU UR39, c[0x0][0xb30] ;  /* 0x00016600ff2777ac */ /* 0x000e620008000800 */
[----:B------:R-:W1:Y:S01]  /*4ef0*/  LDCU.64 UR46, c[0x0][0x888] ;  /* 0x00011100ff2e77ac */ /* 0x000e620008000a00 */
[----:B------:R-:W1:Y:S01]  /*4f00*/  LDCU.64 UR40, c[0x0][0xb28] ;  /* 0x00016500ff2877ac */ /* 0x000e620008000a00 */
[----:B------:R-:W1:Y:S01]  /*4f10*/  LDCU.64 UR60, c[0x0][0x890] ;  /* 0x00011200ff3c77ac */ /* 0x000e620008000a00 */
[----:B------:R-:W1:Y:S01]  /*4f20*/  LDCU.128 UR52, c[0x0][0xb10] ;  /* 0x00016200ff3477ac */ /* 0x000e620008000c00 */
[----:B------:R-:W1:Y:S02]  /*4f30*/  LDCU UR56, c[0x0][0x374] ;  /* 0x00006e80ff3877ac */ /* 0x000e640008000800 */
[----:B-1234-:R-:W-:-:S07]  /*4f40*/  IADD3 R69, PT, PT, R0, R69, RZ ;  /* 0x0000004500457210 */ /* 0x01efce0007ffe0ff */
.L_x_132:
[C---:B------:R-:W-:Y:S02]  /*4f50*/  LEA R3, R162.reuse, UR44, 0x3 ;  /* 0x0000002ca2037c11 */ /* 0x040fe4000f8e18ff */
[----:B------:R-:W-:Y:S02]  /*4f60*/  SHF.L.U32 R0, R167, 0x1f, RZ ;  /* 0x0000001fa7007819 */ /* 0x000fe400000006ff */
[----:B-1----:R-:W-:Y:S02]  /*4f70*/  LEA R5, R162, UR44, 0x4 ;  /* 0x0000002ca2057c11 */ /* 0x002fe4000f8e20ff */
[----:B------:R-:W1:Y:S02]  /*4f80*/  SYNCS.PHASECHK.TRANS64.TRYWAIT P0, [R3+URZ+0x90], R0 ;  /* 0x00009000030075a7 */ /* 0x000e6400080011ff */
[----:B-1----:R-:W-:Y:S05]  /*4f90*/  @!P0 BRA `(.L_x_88) ;  /* 0x0000006c00bc8947 */ /* 0x002fea0003800000 */
.L_x_172:
        /* <DEDUP_REMOVED lines=11> */
[----:B------:R-:W-:Y:S01]  /*5050*/  PLOP3.LUT P0, PT, PT, PT, UP1, 0x80, 0x8 ;  /* 0x000000000008781c */ /* 0x000fe20003f0f018 */
[----:B------:R-:W-:Y:S11]  /*5060*/  UP2UR UR45, UPR, URZ, 0x2 ;  /* 0x00000002ff2d7883 */ /* 0x000ff60008000000 */
[----:B------:R-:W-:Y:S01]  /*5070*/  @!UPT UIADD3 URZ, UPT, UPT, URZ, URZ, URZ ;  /* 0x000000fffffff290 */ /* 0x000fe2000fffe0ff */
[----:B-1----:R-:W-:Y:S02]  /*5080*/  @P0 SHF.R.U32.HI R0, RZ, 0x10, R5 ;  /* 0x00000010ff000819 */ /* 0x002fe40000011605 */
        /* <DEDUP_REMOVED lines=12> */
[----:B------:R-:W2:Y:S01]  /*5150*/  LDCU UR12, c[0x0][0xb20] ;  /* 0x00016400ff0c77ac */ /* 0x000ea20008000800 */
[----:B------:R-:W-:Y:S02]  /*5160*/  UIMAD.WIDE.U32 UR4, UR56, UR55, URZ ;  /* 0x00000037380472a5 */ /* 0x000fe4000f8e00ff */
[----:B------:R-:W-:Y:S02]  /*5170*/  UIMAD.WIDE.U32 UR6, UR57, UR52, URZ ;  /* 0x00000034390672a5 */ /* 0x000fe4000f8e00ff */
[----:B------:R-:W-:Y:S02]  /*5180*/  UISETP.NE.AND UP0, UPT, UR54, 0x1, UPT ;  /* 0x000000013600788c */ /* 0x000fe4000bf05270 */
[----:B------:R-:W-:Y:S02]  /*5190*/  UIMAD.WIDE.U32 UR8, UR37, UR55, URZ ;  /* 0x00000037250872a5 */ /* 0x000fe4000f8e00ff */
[----:B------:R-:W-:Y:S02]  /*51a0*/  UIMAD.WIDE.U32 UR10, UR38, UR52, URZ ;  /* 0x00000034260a72a5 */ /* 0x000fe4000f8e00ff */
[----:B------:R-:W-:Y:S02]  /*51b0*/  UISETP.NE.AND UP1, UPT, UR43, 0x1, UPT ;  /* 0x000000012b00788c */ /* 0x000fe4000bf25270 */
[----:B------:R-:W-:Y:S01]  /*51c0*/  UISETP.NE.AND UP2, UPT, UR42, 0x1, UPT ;  /* 0x000000012a00788c */ /* 0x000fe2000bf45270 */
[----:B------:R-:W-:Y:S02]  /*51d0*/  UMOV UR4, UR5 ;  /* 0x0000000500047c82 */ /* 0x000fe40008000000 */
[----:B--2---:R-:W-:Y:S03]  /*51e0*/  USHF.R.U32.HI UR5, URZ, UR12, UR4 ;  /* 0x0000000cff057299 */ /* 0x004fe60008011604 */
[----:B------:R-:W-:Y:S02]  /*51f0*/  UMOV UR4, UR7 ;  /* 0x0000000700047c82 */ /* 0x000fe40008000000 */
[----:B------:R-:W-:Y:S02]  /*5200*/  USHF.R.U32.HI UR7, URZ, UR53, UR4 ;  /* 0x00000035ff077299 */ /* 0x000fe40008011604 */
[----:B------:R-:W-:Y:S02]  /*5210*/  USEL UR4, UR56, UR5, !UP0 ;  /* 0x0000000538047287 */ /* 0x000fe4000c000000 */
[----:B------:R-:W-:Y:S01]  /*5220*/  USEL UR7, UR57, UR7, !UP1 ;  /* 0x0000000739077287 */ /* 0x000fe2000c800000 */
[----:B------:R-:W-:Y:S01]  /*5230*/  UMOV UR5, UR9 ;  /* 0x0000000900057c82 */ /* 0x000fe20008000000 */
[----:B------:R-:W-:Y:S02]  /*5240*/  UIMAD.WIDE.U32 UR8, UR4, UR40, URZ ;  /* 0x00000028040872a5 */ /* 0x000fe4000f8e00ff */
[----:B------:R-:W-:Y:S03]  /*5250*/  USHF.R.U32.HI UR6, URZ, UR12, UR5 ;  /* 0x0000000cff067299 */ /* 0x000fe60008011605 */
[----:B------:R-:W-:Y:S01]  /*5260*/  UMOV UR5, UR11 ;  /* 0x0000000b00057c82 */ /* 0x000fe20008000000 */
[----:B------:R-:W-:Y:S02]  /*5270*/  UIMAD.WIDE.U32 UR10, UR7, UR40, URZ ;  /* 0x00000028070a72a5 */ /* 0x000fe4000f8e00ff */
[----:B------:R-:W-:Y:S02]  /*5280*/  USHF.R.U32.HI UR12, URZ, UR53, UR5 ;  /* 0x00000035ff0c7299 */ /* 0x000fe40008011605 */
[----:B------:R-:W-:Y:S01]  /*5290*/  USEL UR6, UR37, UR6, !UP0 ;  /* 0x0000000625067287 */ /* 0x000fe2000c000000 */
[----:B------:R-:W-:Y:S02]  /*52a0*/  UMOV UR5, UR9 ;  /* 0x0000000900057c82 */ /* 0x000fe40008000000 */
[----:B------:R-:W-:Y:S01]  /*52b0*/  UMOV UR10, UR11 ;  /* 0x0000000b000a7c82 */ /* 0x000fe20008000000 */
[----:B------:R-:W-:Y:S02]  /*52c0*/  @UP2 USHF.R.U32.HI UR4, URZ, UR41, UR5 ;  /* 0x00000029ff042299 */ /* 0x000fe40008011605 */
[----:B------:R-:W-:Y:S02]  /*52d0*/  @UP2 USHF.R.U32.HI UR7, URZ, UR41, UR10 ;  /* 0x00000029ff072299 */ /* 0x000fe4000801160a */
[----:B------:R-:W-:Y:S02]  /*52e0*/  UIMAD UR4, UR42, UR4, URZ ;  /* 0x000000042a0472a4 */ /* 0x000fe4000f8e02ff */
        /* <DEDUP_REMOVED lines=8> */
[----:B------:R-:W-:Y:S02]  /*5370*/  USEL UR11, UR6, UR4, !UP2 ;  /* 0x00000004060b7287 */ /* 0x000fe4000d000000 */
[----:B------:R-:W-:Y:S02]  /*5380*/  UIADD3 UR8, UPT, UPT, -UR5, URZ, URZ ;  /* 0x000000ff05087290 */ /* 0x000fe4000fffe1ff */
[----:B------:R-:W-:Y:S01]  /*5390*/  UIADD3 UR10, UPT, UPT, -UR11, URZ, URZ ;  /* 0x000000ff0b0a7290 */ /* 0x000fe2000fffe1ff */
[----:B------:R-:W-:Y:S01]  /*53a0*/  @!UP0 UMOV UR4, UR9 ;  /* 0x0000000900048c82 */ /* 0x000fe20008000000 */
[----:B------:R-:W-:Y:S02]  /*53b0*/  UIADD3 UR9, UPT, UPT, -UR6, URZ, URZ ;  /* 0x000000ff06097290 */ /* 0x000fe4000fffe1ff */
[----:B------:R-:W-:Y:S02]  /*53c0*/  @!UP0 USHF.R.U32.HI UR4, URZ, UR41, UR4 ;  /* 0x00000029ff048299 */ /* 0x000fe40008011604 */
[----:B------:R-:W-:Y:S02]  /*53d0*/  UIMAD UR10, UR42, UR10, UR6 ;  /* 0x0000000a2a0a72a4 */ /* 0x000fe4000f8e0206 */
[----:B------:R-:W-:Y:S04]  /*53e0*/  @!UP0 USEL UR4, UR5, UR4, !UP2 ;  /* 0x0000000405048287 */ /* 0x000fe8000d000000 */
[----:B------:R-:W-:Y:S02]  /*53f0*/  @!UP0 UIMAD UR10, UR7, UR10, UR4 ;  /* 0x0000000a070a82a4 */ /* 0x000fe4000f8e0204 */
[----:B------:R-:W-:Y:S02]  /*5400*/  @!UP0 UIADD3 UR11, UPT, UPT, UR11, -UR4, URZ ;  /* 0x800000040b0b8290 */ /* 0x000fe4000fffe0ff */
[----:B------:R-:W-:Y:S02]  /*5410*/  UIMAD UR7, UR43, UR8, UR38 ;  /* 0x000000082b0772a4 */ /* 0x000fe4000f8e0226 */
[----:B------:R-:W-:Y:S02]  /*5420*/  @!UP0 UIMAD UR6, UR11, UR42, UR5 ;  /* 0x0000002a0b0682a4 */ /* 0x000fe4000f8e0205 */
[----:B------:R-:W-:Y:S01]  /*5430*/  UIMAD UR4, UR54, UR9, UR37 ;  /* 0x00000009360472a4 */ /* 0x000fe2000f8e0225 */
[----:B------:R-:W-:Y:S02]  /*5440*/  @!UP0 UMOV UR5, UR10 ;  /* 0x0000000a00058c82 */ /* 0x000fe40008000000 */
[----:B------:R-:W-:Y:S02]  /*5450*/  UIMAD UR38, UR5, UR43, UR7 ;  /* 0x0000002b052672a4 */ /* 0x000fe4000f8e0207 */
[----:B------:R-:W-:Y:S11]  /*5460*/  UIMAD UR37, UR6, UR54, UR4 ;  /* 0x00000036062572a4 */ /* 0x000ff6000f8e0204 */
[----:B------:R-:W-:Y:S01]  /*5470*/  @!UPT UIADD3 URZ, UPT, UPT, URZ, URZ, URZ ;  /* 0x000000fffffff290 */ /* 0x000fe2000fffe0ff */
.L_x_89:
[----:B------:R-:W-:Y:S01]  /*5480*/  UISETP.NE.AND UP0, UPT, UR39, 0x1, UPT ;  /* 0x000000012700788c */ /* 0x000fe2000bf05270 */
[----:B------:R-:W-:Y:S01]  /*5490*/  IADD3 R162, PT, PT, R162, 0x1, RZ ;  /* 0x00000001a2a27810 */ /* 0x000fe20007ffe0ff */
[----:B------:R-:W-:Y:S02]  /*54a0*/  UIADD3 UR11, UPT, UPT, UR44, 0x200, URZ ;  /* 0x000002002c0b7890 */ /* 0x000fe4000fffe0ff */
[----:B------:R-:W-:Y:S02]  /*54b0*/  USHF.L.U32 UR50, UR16, 0x7, URZ ;  /* 0x0000000710327899 */ /* 0x000fe400080006ff */
[----:B------:R-:W-:Y:S05]  /*54c0*/  USHF.L.U32 UR49, UR20, 0x8, URZ ;  /* 0x0000000814317899 */ /* 0x000fea00080006ff */
[----:B------:R-:W2:Y:S01]  /*54d0*/  @!UP0 LDCU.128 UR12, c[0x0][0xb10] ;  /* 0x00016200ff0c87ac */ /* 0x000ea20008000c00 */
[----:B------:R-:W3:Y:S01]  /*54e0*/  @!UP0 LDCU UR5, c[0x0][0xb0c] ;  /* 0x00016180ff0587ac */ /* 0x000ee20008000800 */
[----:B------:R-:W4:Y:S01]  /*54f0*/  @!UP0 LDCU UR10, c[0x0][0xb20] ;  /* 0x00016400ff0a87ac */ /* 0x000f220008000800 */
[----:B--2---:R-:W-:Y:S02]  /*5500*/  UIMAD.WIDE.U32 UR8, UR38, UR12, URZ ;  /* 0x0000000c260872a5 */ /* 0x004fe4000f8e00ff */
[----:B------:R-:W-:Y:S02]  /*5510*/  UIMAD.WIDE.U32 UR6, UR37, UR15, URZ ;  /* 0x0000000f250672a5 */ /* 0x000fe4000f8e00ff */
[----:B------:R-:W-:Y:S03]  /*5520*/  @!UP0 UISETP.NE.AND UP1, UPT, UR14, 0x1, UPT ;  /* 0x000000010e00888c */ /* 0x000fe6000bf25270 */
[----:B------:R-:W-:Y:S01]  /*5530*/  @!UP0 UMOV UR4, UR9 ;  /* 0x0000000900048c82 */ /* 0x000fe20008000000 */
[----:B---3--:R-:W-:Y:S02]  /*5540*/  @!UP0 UISETP.NE.AND UP2, UPT, UR5, 0x1, UPT ;  /* 0x000000010500888c */ /* 0x008fe4000bf45270 */
[----:B------:R-:W-:Y:S01]  /*5550*/  @!UP0 USHF.R.U32.HI UR4, URZ, UR13, UR4 ;  /* 0x0000000dff048299 */ /* 0x000fe20008011604 */
[----:B------:R-:W-:Y:S02]  /*5560*/  @!UP0 UMOV UR6, UR7 ;  /* 0x0000000700068c82 */ /* 0x000fe40008000000 */
[----:B----4-:R-:W-:Y:S02]  /*5570*/  @!UP0 USHF.R.U32.HI UR6, URZ, UR10, UR6 ;  /* 0x0000000aff068299 */ /* 0x010fe40008011606 */
[----:B------:R-:W-:Y:S02]  /*5580*/  @!UP0 USEL UR7, UR38, UR4, !UP2 ;  /* 0x0000000426078287 */ /* 0x000fe4000d000000 */
[----:B------:R-:W-:Y:S04]  /*5590*/  @!UP0 USEL UR6, UR37, UR6, !UP1 ;  /* 0x0000000625068287 */ /* 0x000fe8000c800000 */
[----:B------:R-:W-:Y:S02]  /*55a0*/  @!UP0 UIADD3 UR4, UPT, UPT, -UR7, UR6, URZ ;  /* 0x0000000607048290 */ /* 0x000fe4000fffe1ff */
[----:B------:R-:W-:Y:S02]  /*55b0*/  @!UP0 UIADD3 UR6, UPT, UPT, UR7, -UR6, URZ ;  /* 0x8000000607068290 */ /* 0x000fe4000fffe0ff */
[----:B------:R-:W-:Y:S02]  /*55c0*/  @!UP0 UIMAD UR38, UR4, UR5, UR38 ;  /* 0x00000005042682a4 */ /* 0x000fe4000f8e0226 */
[----:B------:R-:W-:Y:S02]  /*55d0*/  @!UP0 UIMAD UR37, UR6, UR14, UR37 ;  /* 0x0000000e062582a4 */ /* 0x000fe4000f8e0225 */
[----:B------:R-:W-:Y:S09]  /*55e0*/  ULOP3.LUT UP0, URZ, UR11, 0x1b0, URZ, 0xc0, !UPT ;  /* 0x000001b00bff7892 */ /* 0x000ff2000f80c0ff */
[----:B------:R-:W-:Y:S05]  /*55f0*/  BRA.U !UP0, `(.L_x_90) ;  /* 0x0000000108407547 */ /* 0x000fea000b800000 */
[----:B------:R-:W2:Y:S01]  /*5600*/  LDCU.64 UR8, c[0x4][0x88] ;  /* 0x01001100ff0877ac */ /* 0x000ea20008000a00 */
[----:B------:R-:W-:Y:S01]  /*5610*/  MOV R3, 0x0 ;  /* 0x0000000000037802 */ /* 0x000fe20000000f00 */
[----:B------:R-:W-:Y:S02]  /*5620*/  HFMA2 R12, -RZ, RZ, 0, 5.9604644775390625e-08 ;  /* 0x00000001ff0c7431 */ /* 0x000fe400000001ff */
[----:B------:R-:W-:Y:S02]  /*5630*/  IMAD.MOV.U32 R8, RZ, RZ, 0x70 ;  /* 0x00000070ff087424 */ /* 0x000fe400078e00ff */
[----:B------:R-:W-:Y:S01]  /*5640*/  IMAD.MOV.U32 R13, RZ, RZ, RZ ;  /* 0x000000ffff0d7224 */ /* 0x000fe200078e00ff */
[----:B------:R-:W3:Y:S01]  /*5650*/  LDCU.64 UR6, c[0x4][0x90] ;  /* 0x01001200ff0677ac */ /* 0x000ee20008000a00 */
[----:B------:R-:W4:Y:S01]  /*5660*/  LDC.64 R2, c[0x4][R3] ;  /* 0x0100000003027b82 */ /* 0x000f220000000a00 */
[----:B------:R-:W1:Y:S01]  /*5670*/  LDCU.64 UR4, c[0x4][0x8] ;  /* 0x01000100ff0477ac */ /* 0x000e620008000a00 */
[----:B--2---:R-:W-:Y:S01]  /*5680*/  MOV R5, UR9 ;  /* 0x0000000900057c02 */ /* 0x004fe20008000f00 */
[----:B------:R-:W-:Y:S01]  /*5690*/  IMAD.U32 R4, RZ, RZ, UR8 ;  /* 0x00000008ff047e24 */ /* 0x000fe2000f8e00ff */
[----:B---3--:R-:W-:Y:S01]  /*56a0*/  MOV R7, UR7 ;  /* 0x0000000700077c02 */ /* 0x008fe20008000f00 */
[----:B------:R-:W-:Y:S01]  /*56b0*/  IMAD.U32 R6, RZ, RZ, UR6 ;  /* 0x00000006ff067e24 */ /* 0x000fe2000f8e00ff */
[----:B-1----:R-:W-:Y:S01]  /*56c0*/  MOV R11, UR5 ;  /* 0x00000005000b7c02 */ /* 0x002fe20008000f00 */
[----:B------:R-:W-:Y:S02]  /*56d0*/  IMAD.U32 R10, RZ, RZ, UR4 ;  /* 0x00000004ff0a7e24 */ /* 0x000fe4000f8e00ff */
[----:B------:R-:W-:Y:S07]  /*56e0*/  LEPC R20, `(.L_x_90) ;  /* 0x000000001014794e */ /* 0x000fee0000000000 */
[----:B----45:R-:W-:Y:S05]  /*56f0*/  CALL.ABS.NOINC R2 ;  /* 0x0000000002007343 */ /* 0x030fea0003c00000 */
.L_x_90:
[----:B------:R-:W-:Y:S01]  /*5700*/  LOP3.LUT P0, RZ, R173, 0x1b0, RZ, 0xc0, !PT ;  /* 0x000001b0adff7812 */ /* 0x000fe2000780c0ff */
[----:B------:R-:W-:Y:S11]  /*5710*/  BSSY.RECONVERGENT B6, `(.L_x_91) ;  /* 0x0000013000067945 */ /* 0x000ff60003800200 */
[----:B------:R-:W-:Y:S01]  /*5720*/  @!UPT UIADD3 URZ, UPT, UPT, URZ, URZ, URZ ;  /* 0x000000fffffff290 */ /* 0x000fe2000fffe0ff */
[----:B------:R-:W-:Y:S05]  /*5730*/  @!P0 BRA `(.L_x_92) ;  /* 0x0000000000408947 */ /* 0x000fea0003800000 */
        /* <DEDUP_REMOVED lines=16> */
.L_x_92:
[----:B------:R-:W-:Y:S05]  /*5840*/  BSYNC.RECONVERGENT B6 ;  /* 0x0000000000067941 */ /* 0x000fea0003800200 */
.L_x_91:
[----:B------:R-:W-:Y:S01]  /*5850*/  R2UR UR4, R161 ;  /* 0x00000000a10472ca */ /* 0x000fe200000e0000 */
[----:B------:R-:W-:Y:S01]  /*5860*/  UISETP.NE.U32.AND UP0, UPT, UR60, URZ, UPT ;  /* 0x000000ff3c00728c */ /* 0x000fe2000bf05070 */
[----:B------:R-:W-:Y:S02]  /*5870*/  ISETP.NE.U32.AND P4, PT, R156, RZ, PT ;  /* 0x000000ff9c00720c */ /* 0x000fe40003f85070 */
[----:B------:R-:W-:Y:S01]  /*5880*/  ISETP.NE.U32.AND P2, PT, RZ, UR46, PT ;  /* 0x0000002eff007c0c */ /* 0x000fe2000bf45070 */
[----:B------:R-:W-:Y:S01]  /*5890*/  UISETP.NE.AND.EX UP1, UPT, UR61, URZ, UPT, UP0 ;  /* 0x000000ff3d00728c */ /* 0x000fe2000bf25300 */
[----:B------:R-:W-:Y:S01]  /*58a0*/  ISETP.NE.AND.EX P4, PT, R157, RZ, PT, P4 ;  /* 0x000000ff9d00720c */ /* 0x000fe20003f85340 */
[----:B------:R-:W-:Y:S01]  /*58b0*/  UPLOP3.LUT UP0, UPT, UPT, UPT, UPT, 0x40, 0x4 ;  /* 0x000000000004789c */ /* 0x000fe20003f0e870 */
[----:B------:R-:W-:Y:S05]  /*58c0*/  ISETP.NE.AND.EX P2, PT, RZ, UR47, PT, P2 ;  /* 0x0000002fff007c0c */ /* 0x000fea000bf45320 */
[----:B------:R-:W-:Y:S06]  /*58d0*/  UISETP.NE.AND UP2, UPT, UR4, URZ, UPT ;  /* 0x000000ff0400728c */ /* 0x000fec000bf45270 */
[----:B------:R-:W-:Y:S05]  /*58e0*/  PLOP3.LUT P1, PT, PT, PT, UP2, 0x80, 0x8 ;  /* 0x000000000008781c */ /* 0x000fea0003f2f028 */
[----:B------:R-:W-:Y:S06]  /*58f0*/  @UP2 UPLOP3.LUT UP0, UPT, UPT, UPT, UP1, 0x80, 0x8 ;  /* 0x000000000008289c */ /* 0x000fec0003f0f010 */
[----:B------:R-:W-:Y:S01]  /*5900*/  PLOP3.LUT P0, PT, PT, PT, UP0, 0x80, 0x8 ;  /* 0x000000000008781c */ /* 0x000fe20003f0f008 */
[----:B------:R-:W-:Y:S01]  /*5910*/  @!UPT UIADD3 URZ, UPT, UPT, URZ, URZ, URZ ;  /* 0x000000fffffff290 */ /* 0x000fe2000fffe0ff */
[----:B------:R-:W-:Y:S11]  /*5920*/  BRA.U !UP1, `(.L_x_93) ;  /* 0x00000001093c7547 */ /* 0x000ff6000b800000 */
[----:B------:R-:W-:Y:S01]  /*5930*/  UISETP.NE.U32.AND UP0, UPT, UR46, URZ, UPT ;  /* 0x000000ff2e00728c */ /* 0x000fe2000bf05070 */
[----:B-1----:R-:W-:Y:S01]  /*5940*/  HFMA2 R0, -RZ, RZ, 0, 5.9604644775390625e-08 ;  /* 0x00000001ff007431 */ /* 0x002fe200000001ff */
[----:B------:R-:W1:Y:S01]  /*5950*/  LDCU.64 UR8, c[0x0][0x358] ;  /* 0x00006b00ff0877ac */ /* 0x000e620008000a00 */
[----:B------:R-:W-:Y:S01]  /*5960*/  IMAD.MOV.U32 R158, RZ, RZ, 0x1 ;  /* 0x00000001ff9e7424 */ /* 0x000fe200078e00ff */
[----:B------:R-:W-:Y:S06]  /*5970*/  UISETP.NE.AND.EX UP0, UPT, UR47, URZ, UPT, UP0 ;  /* 0x000000ff2f00728c */ /* 0x000fec000bf05300 */
[----:B------:R-:W-:Y:S05]  /*5980*/  PLOP3.LUT P3, PT, PT, PT, UP0, 0x80, 0x8 ;  /* 0x000000000008781c */ /* 0x000fea0003f6f008 */
[----:B------:R-:W2:Y:S01]  /*5990*/  @UP0 LDCU.64 UR4, c[0x0][0x888] ;  /* 0x00011100ff0407ac */ /* 0x000ea20008000a00 */
[----:B------:R-:W-:Y:S07]  /*59a0*/  @UP0 UIMAD UR6, UR36, UR60, URZ ;  /* 0x0000003c240602a4 */ /* 0x000fee000f8e02ff */
[----:B------:R-:W-:Y:S01]  /*59b0*/  @!P3 PRMT R158, R0, 0x7610, R158 ;  /* 0x00007610009eb816 */ /* 0x000fe2000000009e */
[----:B--2---:R-:W-:Y:S06]  /*59c0*/  @UP0 UIMAD.WIDE UR4, UR6, 0x4, UR4 ;  /* 0x00000004060408a5 */ /* 0x004fec000f8e0204 */
[----:B------:R-:W-:Y:S01]  /*59d0*/  IMAD.U32 R2, RZ, RZ, UR4 ;  /* 0x00000004ff027e24 */ /* 0x000fe2000f8e00ff */
[----:B------:R-:W-:Y:S04]  /*59e0*/  MOV R3, UR5 ;  /* 0x0000000500037c02 */ /* 0x000fe80008000f00 */
[----:B------:R-:W2:Y:S01]  /*59f0*/  @!UP0 LDCU UR4, c[0x0][0x880] ;  /* 0x00011000ff0487ac */ /* 0x000ea20008000800 */
[----:B-1---5:R3:W5:Y:S02]  /*5a00*/  @P3 LDG.E R73, desc[UR8][R2.64] ;  /* 0x0000000802493981 */ /* 0x022764000c1e1900 */
[----:B--23--:R-:W-:Y:S02]  /*5a10*/  @!P3 IMAD.U32 R73, RZ, RZ, UR4 ;  /* 0x00000004ff49be24 */ /* 0x00cfe4000f8e00ff */
.L_x_93:
[----:B------:R-:W-:Y:S05]  /*5a20*/  @!P4 BRA `(.L_x_94) ;  /* 0x000000000024c947 */ /* 0x000fea0003800000 */
[----:B------:R-:W-:Y:S01]  /*5a30*/  ISETP.NE.U32.AND P3, PT, R138, RZ, PT ;  /* 0x000000ff8a00720c */ /* 0x000fe20003f65070 */
[----:B------:R-:W2:Y:S03]  /*5a40*/  LDCU.64 UR4, c[0x0][0x358] ;  /* 0x00006b00ff0477ac */ /* 0x000ea60008000a00 */
[----:B------:R-:W-:Y:S11]  /*5a50*/  ISETP.NE.AND.EX P3, PT, R139, RZ, PT, P3 ;  /* 0x000000ff8b00720c */ /* 0x000ff60003f65330 */
[----:B------:R-:W-:Y:S02]  /*5a60*/  @!UPT UIADD3 URZ, UPT, UPT, URZ, URZ, URZ ;  /* 0x000000fffffff290 */ /* 0x000fe4000fffe0ff */
[----:B------:R-:W3:Y:S01]  /*5a70*/  @P3 LDC.64 R2, c[0x0][0x8a8] ;  /* 0x00022a00ff023b82 */ /* 0x000ee20000000a00 */
[----:B-1----:R-:W-:Y:S04]  /*5a80*/  @P3 IMAD R0, R156, UR36, RZ ;  /* 0x000000249c003c24 */ /* 0x002fe8000f8e02ff */
[----:B---3--:R-:W-:Y:S05]  /*5a90*/  @P3 IMAD.WIDE R2, R0, 0x4, R2 ;  /* 0x0000000400023825 */ /* 0x008fea00078e0202 */
[----:B--2--5:R2:W5:Y:S02]  /*5aa0*/  @P3 LDG.E R70, desc[UR4][R2.64] ;  /* 0x0000000402463981 */ /* 0x024564000c1e1900 */
[----:B--2---:R-:W3:Y:S02]  /*5ab0*/  @!P3 LDC R70, c[0x0][0x8a0] ;  /* 0x00022800ff46bb82 */ /* 0x004ee40000000800 */
.L_x_94:
[----:B-----5:R-:W-:Y:S01]  /*5ac0*/  FSETP.NEU.AND P4, PT, R73, RZ, PT ;  /* 0x000000ff4900720b */ /* 0x020fe20003f8d000 */
[----:B------:R-:W-:Y:S01]  /*5ad0*/  BSSY B1, `(.L_x_95) ;  /* 0x0000047000017945 */ /* 0x000fe20003800000 */
[----:B------:R-:W-:Y:S01]  /*5ae0*/  SEL R5, RZ, 0xffffffff, P2 ;  /* 0xffffffffff057807 */ /* 0x000fe20001000000 */
[----:B------:R-:W-:Y:S01]  /*5af0*/  IMAD.MOV.U32 R180, RZ, RZ, 0x1 ;  /* 0x00000001ffb47424 */ /* 0x000fe200078e00ff */
[----:B------:R-:W-:Y:S01]  /*5b00*/  LOP3.LUT P3, RZ, R158, 0xff, RZ, 0xc0, !PT ;  /* 0x000000ff9eff7812 */ /* 0x000fe2000786c0ff */
[----:B------:R-:W-:Y:S01]  /*5b10*/  IMAD R71, R68, 0x100, R69 ;  /* 0x0000010044477824 */ /* 0x000fe200078e0245 */
[----:B-1----:R-:W-:Y:S02]  /*5b20*/  @P1 SEL R0, RZ, 0xffffffff, P4 ;  /* 0xffffffffff001807 */ /* 0x002fe40002000000 */
[----:B------:R-:W-:Y:S02]  /*5b30*/  CS2R R154, SRZ ;  /* 0x00000000009a7805 */ /* 0x000fe4000001ff00 */
[----:B------:R-:W-:Y:S02]  /*5b40*/  LEA R3, R166, UR44, 0x3 ;  /* 0x0000002ca6037c11 */ /* 0x000fe4000f8e18ff */
[----:B------:R-:W-:Y:S02]  /*5b50*/  CS2R R152, SRZ ;  /* 0x0000000000987805 */ /* 0x000fe4000001ff00 */
[----:B------:R-:W-:Y:S02]  /*5b60*/  @P0 SEL R0, R5, R0, !P3 ;  /* 0x0000000005000207 */ /* 0x000fe40005800000 */
[----:B------:R-:W-:Y:S02]  /*5b70*/  CS2R R150, SRZ ;  /* 0x0000000000967805 */ /* 0x000fe4000001ff00 */
[----:B------:R-:W-:Y:S02]  /*5b80*/  LEA R177, R68, UR44, 0x3 ;  /* 0x0000002c44b17c11 */ /* 0x000fe4000f8e18ff */
[----:B------:R-:W-:Y:S02]  /*5b90*/  CS2R R148, SRZ ;  /* 0x0000000000947805 */ /* 0x000fe4000001ff00 */
[----:B------:R-:W-:Y:S02]  /*5ba0*/  @P1 LOP3.LUT R0, R0, 0x1, RZ, 0xc0, !PT ;  /* 0x0000000100001812 */ /* 0x000fe400078ec0ff */
[----:B------:R-:W-:Y:S02]  /*5bb0*/  CS2R R146, SRZ ;  /* 0x0000000000927805 */ /* 0x000fe4000001ff00 */
[----:B------:R-:W-:Y:S02]  /*5bc0*/  SHF.L.U32 R4, R168, 0x1f, RZ ;  /* 0x0000001fa8047819 */ /* 0x000fe400000006ff */
[----:B------:R-:W-:Y:S02]  /*5bd0*/  CS2R R144, SRZ ;  /* 0x0000000000907805 */ /* 0x000fe4000001ff00 */
[----:B------:R-:W-:Y:S02]  /*5be0*/  ISETP.NE.U32.OR P6, PT, R0, 0x1, !P1 ;  /* 0x000000010000780c */ /* 0x000fe40004fc5470 */
[----:B------:R-:W-:Y:S02]  /*5bf0*/  CS2R R142, SRZ ;  /* 0x00000000008e7805 */ /* 0x000fe4000001ff00 */
[----:B------:R-:W-:Y:S02]  /*5c00*/  PLOP3.LUT P2, PT, PT, PT, UP1, 0x80, 0x8 ;  /* 0x000000000008781c */ /* 0x000fe40003f4f018 */
[----:B------:R-:W-:Y:S02]  /*5c10*/  CS2R R140, SRZ ;  /* 0x00000000008c7805 */ /* 0x000fe4000001ff00 */
[----:B------:R-:W-:Y:S02]  /*5c20*/  SEL R0, RZ, 0xffffffff, P4 ;  /* 0xffffffffff007807 */ /* 0x000fe40002000000 */
[----:B------:R-:W-:Y:S03]  /*5c30*/  P2R R189, PR, RZ, 0x40 ;  /* 0x00000040ffbd7803 */ /* 0x000fe60000000000 */
[----:B------:R-:W-:Y:S04]  /*5c40*/  @P6 SHF.L.U32 R2, R165, 0x1f, RZ ;  /* 0x0000001fa5026819 */ /* 0x000fe800000006ff */
[----:B------:R-:W-:Y:S01]  /*5c50*/  @P2 SEL R0, R5, R0, !P3 ;  /* 0x0000000005002207 */ /* 0x000fe20005800000 */
[----:B------:R-:W1:Y:S03]  /*5c60*/  @P6 SYNCS.PHASECHK.TRANS64.TRYWAIT P1, [R3+URZ+0x40], R2 ;  /* 0x00004002030065a7 */ /* 0x000e6600080211ff */
[----:B------:R-:W-:Y:S04]  /*5c70*/  LOP3.LUT R0, R0, 0x1, RZ, 0xc0, !PT ;  /* 0x0000000100007812 */ /* 0x000fe800078ec0ff */
[----:B------:R-:W-:Y:S04]  /*5c80*/  ISETP.NE.U32.AND P5, PT, R0, 0x1, PT ;  /* 0x000000010000780c */ /* 0x000fe80003fa5070 */
[----:B------:R-:W-:Y:S01]  /*5c90*/  P2R R181, PR, RZ, 0x20 ;  /* 0x00000020ffb57803 */ /* 0x000fe20000000000 */
[----:B------:R2:W4:Y:S01]  /*5ca0*/  SYNCS.PHASECHK.TRANS64.TRYWAIT P0, [R177+URZ+0xb0], R4 ;  /* 0x0000b004b10075a7 */ /* 0x00052200080011ff */
[----:B-1----:R-:W-:Y:S01]  /*5cb0*/  @P6 SEL R180, RZ, 0x1, !P1 ;  /* 0x00000001ffb46807 */ /* 0x002fe20004800000 */
[----:B--2---:R-:W-:Y:S06]  /*5cc0*/  @!P6 BRA `(.L_x_96) ;  /* 0x00000000009ce947 */ /* 0x004fec0003800000 */
[----:B------:R-:W-:Y:S01]  /*5cd0*/  @P5 IMAD R7, R166, 0x2000, R171 ;  /* 0x00002000a6075824 */ /* 0x000fe200078e02ab */
[----:B------:R-:W1:Y:S01]  /*5ce0*/  S2R R0, SR_CgaCtaId ;  /* 0x0000000000007919 */ /* 0x000e620000008800 */
[----:B------:R-:W-:Y:S01]  /*5cf0*/  ISETP.NE.AND P1, PT, R180, RZ, PT ;  /* 0x000000ffb400720c */ /* 0x000fe20003f25270 */
[----:B------:R-:W-:Y:S01]  /*5d00*/  BSSY B0, `(.L_x_97) ;  /* 0x0000010000007945 */ /* 0x000fe20003800000 */
[--C-:B------:R-:W-:Y:S01]  /*5d10*/  @P5 IMAD R8, R172, -0x10, R7.reuse ;  /* 0xfffffff0ac085824 */ /* 0x100fe200078e0207 */
[----:B------:R-:W-:Y:S01]  /*5d20*/  CS2R R142, SRZ ;  /* 0x00000000008e7805 */ /* 0x000fe2000001ff00 */
[----:B------:R-:W-:Y:S01]  /*5d30*/  @P5 IMAD R6, R170, -0x10, R7 ;  /* 0xfffffff0aa065824 */ /* 0x000fe200078e0207 */
[----:B------:R-:W-:Y:S01]  /*5d40*/  CS2R R140, SRZ ;  /* 0x00000000008c7805 */ /* 0x000fe2000001ff00 */
[----:B------:R-:W-:Y:S01]  /*5d50*/  @P5 IMAD R5, R169, 0x10, R8 ;  /* 0x00000010a9055824 */ /* 0x000fe200078e0208 */
[----:B------:R-:W-:Y:S02]  /*5d60*/  CS2R R150, SRZ ;  /* 0x0000000000967805 */ /* 0x000fe4000001ff00 */
[----:B------:R-:W-:Y:S02]  /*5d70*/  CS2R R148, SRZ ;  /* 0x0000000000947805 */ /* 0x000fe4000001ff00 */
[----:B------:R-:W-:Y:S02]  /*5d80*/  CS2R R146, SRZ ;  /* 0x0000000000927805 */ /* 0x000fe4000001ff00 */
[----:B------:R-:W-:Y:S02]  /*5d90*/  CS2R R144, SRZ ;  /* 0x0000000000907805 */ /* 0x000fe4000001ff00 */
[----:B------:R-:W-:Y:S02]  /*5da0*/  CS2R R154, SRZ ;  /* 0x00000000009a7805 */ /* 0x000fe4000001ff00 */
[----:B------:R-:W-:Y:S01]  /*5db0*/  CS2R R152, SRZ ;  /* 0x0000000000987805 */ /* 0x000fe2000001ff00 */
[----:B------:R-:W-:Y:S06]  /*5dc0*/  @P1 BRA `(.L_x_98) ;  /* 0x00000000000c1947 */ /* 0x000fec0003800000 */
[----:B------:R-:W-:Y:S04]  /*5dd0*/  SHF.L.U32 R2, R165, 0x1f, RZ ;  /* 0x0000001fa5027819 */ /* 0x000fe800000006ff */
[----:B------:R-:W2:Y:S02]  /*5de0*/  SYNCS.PHASECHK.TRANS64.TRYWAIT P1, [R3+URZ+0x40], R2 ;  /* 0x00004002030075a7 */ /* 0x000ea400080211ff */
[----:B--2---:R-:W-:Y:S05]  /*5df0*/  @!P1 BRA `(.L_x_99) ;  /* 0x0000006000389947 */ /* 0x004fea0003800000 */
.L_x_98:
[----:B------:R-:W-:Y:S05]  /*5e00*/  BSYNC B0 ;  /* 0x0000000000007941 */ /* 0x000fea0003800000 */
.L_x_97:
[----:B------:R-:W-:Y:S01]  /*5e10*/  ISETP.NE.AND P1, PT, R181, RZ, PT ;  /* 0x000000ffb500720c */ /* 0x000fe20003f25270 */
[----:B--2---:R-:W-:Y:S02]  /*5e20*/  VIADD R3, R3, 0x60 ;  /* 0x0000006003037836 */ /* 0x004fe40000000000 */
[----:B------:R-:W-:Y:S03]  /*5e30*/  VIADD R166, R166, 0x1 ;  /* 0x00000001a6a67836 */ /* 0x000fe60000000000 */
[----:B-1----:R-:W-:Y:S07]  /*5e40*/  PRMT R0, R0, 0x654, R3 ;  /* 0x0000065400007816 */ /* 0x002fee0000000003 */
[----:B------:R1:W2:Y:S04]  /*5e50*/  @P1 LDS.128 R140, [R7] ;  /* 0x00000000078c1984 */ /* 0x0002a80000000c00 */
[----:B------:R1:W1:Y:S04]  /*5e60*/  @P1 LDS.128 R148, [R6+0x20] ;  /* 0x0000200006941984 */ /* 0x0002680000000c00 */
[----:B------:R1:W1:Y:S04]  /*5e70*/  @P1 LDS.128 R144, [R8+0x10] ;  /* 0x0000100008901984 */ /* 0x0002680000000c00 */
[----:B------:R1:W1:Y:S01]  /*5e80*/  @P1 LDS.128 R152, [R5+0x10] ;  /* 0x0000100005981984 */ /* 0x0002620000000c00 */
[C---:B------:R-:W-:Y:S01]  /*5e90*/  ISETP.NE.AND P1, PT, R166.reuse, 0x4, PT ;  /* 0x00000004a600780c */ /* 0x040fe20003f25270 */
[----:B------:R-:W-:Y:S01]  /*5ea0*/  @!PT LDS RZ, [RZ] ;  /* 0x00000000fffff984 */ /* 0x000fe20000000800 */
[----:B------:R-:W-:Y:S01]  /*5eb0*/  @!PT LDS RZ, [RZ] ;  /* 0x00000000fffff984 */ /* 0x000fe20000000800 */
[----:B------:R-:W-:Y:S01]  /*5ec0*/  @!PT LDS RZ, [RZ] ;  /* 0x00000000fffff984 */ /* 0x000fe20000000800 */
[----:B------:R-:W-:Y:S01]  /*5ed0*/  @!PT LDS RZ, [RZ] ;  /* 0x00000000fffff984 */ /* 0x000fe20000000800 */
[----:B------:R5:W-:Y:S06]  /*5ee0*/  MEMBAR.ALL.CTA ;  /* 0x0000000000007992 */ /* 0x000bec0000008000 */
[----:B-----5:R-:W5:Y:S01]  /*5ef0*/  FENCE.VIEW.ASYNC.S ;  /* 0x00000000000073c6 */ /* 0x020f620000000000 */
[----:B------:R-:W-:Y:S01]  /*5f00*/  SEL R166, R166, RZ, P1 ;  /* 0x000000ffa6a67207 */ /* 0x000fe20000800000 */
[----:B-----5:R5:W-:Y:S02]  /*5f10*/  SYNCS.ARRIVE.TRANS64.RED.A1T0 RZ, [R0+URZ], RZ ;  /* 0x000000ff00ff79a7 */ /* 0x020be400081004ff */
[----:B-----5:R-:W-:Y:S04]  /*5f20*/  SEL R0, RZ, 0x1, P1 ;  /* 0x00000001ff007807 */ /* 0x020fe80000800000 */
[----:B--2---:R-:W-:Y:S02]  /*5f30*/  LOP3.LUT R165, R165, R0, RZ, 0x3c, !PT ;  /* 0x00000000a5a57212 */ /* 0x004fe400078e3cff */
.L_x_96:
[----:B------:R-:W-:Y:S05]  /*5f40*/  BSYNC B1 ;  /* 0x0000000000017941 */ /* 0x000fea0003800000 */
.L_x_95:
[----:B------:R-:W-:Y:S04]  /*5f50*/  SHF.R.U32.HI R0, RZ, 0x15, R71 ;  /* 0x00000015ff007819 */ /* 0x000fe80000011647 */
[----:B------:R-:W-:Y:S01]  /*5f60*/  LOP3.LUT P1, RZ, R0, 0x3, R159, 0x48, !PT ;  /* 0x0000000300ff7812 */ /* 0x000fe2000782489f */
[----:B------:R-:W-:Y:S01]  /*5f70*/  @!UPT UIADD3 URZ, UPT, UPT, URZ, URZ, URZ ;  /* 0x000000fffffff290 */ /* 0x000fe2000fffe0ff */
[----:B----4-:R-:W-:Y:S11]  /*5f80*/  @P0 BRA `(.L_x_100) ;  /* 0x0000000000080947 */ /* 0x010ff60003800000 */
[----:B------:R-:W2:Y:S02]  /*5f90*/  SYNCS.PHASECHK.TRANS64.TRYWAIT P0, [R177+URZ+0xb0], R4 ;  /* 0x0000b004b10075a7 */ /* 0x000ea400080011ff */
[----:B--2---:R-:W-:Y:S05]  /*5fa0*/  @!P0 BRA `(.L_x_101) ;  /* 0x0000005c00e08947 */ /* 0x004fea0003800000 */
.L_x_100:
[----:B------:R-:W-:Y:S04]  /*5fb0*/  BSSY.RECONVERGENT B6, `(.L_x_102) ;  /* 0x0000012000067945 */ /* 0x000fe80003800200 */
[----:B------:R-:W-:Y:S05]  /*5fc0*/  @!P1 BRA `(.L_x_103) ;  /* 0x0000000000409947 */ /* 0x000fea0003800000 */
[----:B------:R-:W4:Y:S01]  /*5fd0*/  LDCU.64 UR8, c[0x4][0x78] ;  /* 0x01000f00ff0877ac */ /* 0x000f220008000a00 */
[----:B------:R-:W-:Y:S01]  /*5fe0*/  MOV R3, 0x0 ;  /* 0x0000000000037802 */ /* 0x000fe20000000f00 */
[----:B------:R-:W-:Y:S02]  /*5ff0*/  HFMA2 R12, -RZ, RZ, 0, 5.9604644775390625e-08 ;  /* 0x00000001ff0c7431 */ /* 0x000fe400000001ff */
[----:B-1----:R-:W-:Y:S02]  /*6000*/  IMAD.MOV.U32 R8, RZ, RZ, 0x192 ;  /* 0x00000192ff087424 */ /* 0x002fe400078e00ff */
[----:B------:R-:W-:Y:S01]  /*6010*/  IMAD.MOV.U32 R13, RZ, RZ, RZ ;  /* 0x000000ffff0d7224 */ /* 0x000fe200078e00ff */
[----:B------:R-:W1:Y:S01]  /*6020*/  LDCU.64 UR6, c[0x4][0x80] ;  /* 0x01001000ff0677ac */ /* 0x000e620008000a00 */
[----:B------:R-:W3:Y:S01]  /*6030*/  LDC.64 R2, c[0x4][R3] ;  /* 0x0100000003027b82 */ /* 0x000ee20000000a00 */
[----:B------:R-:W5:Y:S01]  /*6040*/  LDCU.64 UR4, c[0x4][0x18] ;  /* 0x01000300ff0477ac */ /* 0x000f620008000a00 */
[----:B----4-:R-:W-:Y:S01]  /*6050*/  MOV R5, UR9 ;  /* 0x0000000900057c02 */ /* 0x010fe20008000f00 */
[----:B--2---:R-:W-:Y:S01]  /*6060*/  IMAD.U32 R4, RZ, RZ, UR8 ;  /* 0x00000008ff047e24 */ /* 0x004fe2000f8e00ff */
[----:B-1----:R-:W-:Y:S01]  /*6070*/  MOV R7, UR7 ;  /* 0x0000000700077c02 */ /* 0x002fe20008000f00 */
[----:B------:R-:W-:Y:S01]  /*6080*/  IMAD.U32 R6, RZ, RZ, UR6 ;  /* 0x00000006ff067e24 */ /* 0x000fe2000f8e00ff */
[----:B-----5:R-:W-:Y:S01]  /*6090*/  MOV R11, UR5 ;  /* 0x00000005000b7c02 */ /* 0x020fe20008000f00 */
[----:B------:R-:W-:Y:S02]  /*60a0*/  IMAD.U32 R10, RZ, RZ, UR4 ;  /* 0x00000004ff0a7e24 */ /* 0x000fe4000f8e00ff */
[----:B------:R-:W-:Y:S07]  /*60b0*/  LEPC R20, `(.L_x_103) ;  /* 0x000000001014794e */ /* 0x000fee0000000000 */
[----:B---3--:R-:W-:Y:S05]  /*60c0*/  CALL.ABS.NOINC R2 ;  /* 0x0000000002007343 */ /* 0x008fea0003c00000 */
.L_x_103:
[----:B------:R-:W-:Y:S05]  /*60d0*/  BSYNC.RECONVERGENT B6 ;  /* 0x0000000000067941 */ /* 0x000fea0003800200 */
.L_x_102:
[-C--:B------:R-:W-:Y:S01]  /*60e0*/  F2FP.F16.E4M3.UNPACK_B R74, R140.reuse ;  /* 0x0000008cff4a723e */ /* 0x080fe200020006ff */
[----:B------:R-:W-:Y:S05]  /*60f0*/  WARPSYNC.ALL ;  /* 0x0000000000007948 */ /* 0x000fea0003800000 */
[----:B------:R-:W-:Y:S01]  /*6100*/  R2UR UR4, R71 ;  /* 0x00000000470472ca */ /* 0x000fe200000e0000 */
[--C-:B------:R-:W-:Y:S01]  /*6110*/  HADD2.F32 R72, -RZ, R74.reuse.H0_H0 ;  /* 0x2000004aff487230 */ /* 0x100fe20000004100 */
[----:B------:R-:W-:Y:S01]  /*6120*/  F2FP.F16.E4M3.UNPACK_B R76, R140.H1 ;  /* 0x0000008cff4c723e */ /* 0x000fe200030006ff */
[----:B------:R-:W-:Y:S01]  /*6130*/  HADD2.F32 R75, -RZ, R74.H1_H1 ;  /* 0x3000004aff4b7230 */ /* 0x000fe20000004100 */
[-C--:B------:R-:W-:Y:S01]  /*6140*/  F2FP.F16.E4M3.UNPACK_B R78, R141.reuse ;  /* 0x0000008dff4e723e */ /* 0x080fe200020006ff */
[----:B------:R-:W-:Y:S01]  /*6150*/  BSSY.RECONVERGENT B0, `(.L_x_104) ;  /* 0x000011d000007945 */ /* 0x000fe20003800200 */
[----:B------:R-:W-:Y:S01]  /*6160*/  F2FP.F16.E4M3.UNPACK_B R80, R141.H1 ;  /* 0x0000008dff50723e */ /* 0x000fe200030006ff */
[----:B------:R-:W-:Y:S01]  /*6170*/  HADD2.F32 R74, -RZ, R76.H0_H0 ;  /* 0x2000004cff4a7230 */ /* 0x000fe20000004100 */
[-C--:B------:R-:W-:Y:S01]  /*6180*/  F2FP.F16.E4M3.UNPACK_B R82, R142.reuse ;  /* 0x0000008eff52723e */ /* 0x080fe200020006ff */
[--C-:B------:R-:W-:Y:S01]  /*6190*/  HADD2.F32 R77, -RZ, R78.reuse.H0_H0 ;  /* 0x2000004eff4d7230 */ /* 0x100fe20000004100 */
[----:B------:R-:W-:Y:S01]  /*61a0*/  F2FP.F16.E4M3.UNPACK_B R84, R142.H1 ;  /* 0x0000008eff54723e */ /* 0x000fe200030006ff */
[----:B------:R-:W-:Y:S01]  /*61b0*/  HADD2.F32 R78, -RZ, R78.H1_H1 ;  /* 0x3000004eff4e7230 */ /* 0x000fe20000004100 */
[-C--:B------:R-:W-:Y:S01]  /*61c0*/  F2FP.F16.E4M3.UNPACK_B R86, R143.reuse ;  /* 0x0000008fff56723e */ /* 0x080fe200020006ff */
[----:B-12---:R-:W3:Y:S01]  /*61d0*/  LDTM.x64 R4, tmem[UR4] ;  /* 0x00000004000479ee */ /* 0x006ee20008340000 */
[----:B------:R-:W-:Y:S01]  /*61e0*/  F2FP.F16.E4M3.UNPACK_B R88, R143.H1 ;  /* 0x0000008fff58723e */ /* 0x000fe200030006ff */
[----:B------:R-:W-:Y:S01]  /*61f0*/  HADD2.F32 R76, -RZ, R76.H1_H1 ;  /* 0x3000004cff4c7230 */ /* 0x000fe20000004100 */
[-C--:B------:R-:W-:Y:S01]  /*6200*/  F2FP.F16.E4M3.UNPACK_B R90, R144.reuse ;  /* 0x00000090ff5a723e */ /* 0x080fe200020006ff */
[----:B------:R-:W-:Y:S01]  /*6210*/  HADD2.F32 R79, -RZ, R80.H0_H0 ;  /* 0x20000050ff4f7230 */ /* 0x000fe20000004100 */
[----:B------:R-:W-:Y:S01]  /*6220*/  F2FP.F16.E4M3.UNPACK_B R92, R144.H1 ;  /* 0x00000090ff5c723e */ /* 0x000fe200030006ff */
[--C-:B------:R-:W-:Y:S01]  /*6230*/  HADD2.F32 R81, -RZ, R82.reuse.H0_H0 ;  /* 0x20000052ff517230 */ /* 0x100fe20000004100 */
[----:B------:R-:W-:Y:S01]  /*6240*/  SHF.L.U32 R182, R164, 0x4, RZ ;  /* 0x00000004a4b67819 */ /* 0x000fe200000006ff */
[----:B------:R-:W-:Y:S01]  /*6250*/  HADD2.F32 R82, -RZ, R82.H1_H1 ;  /* 0x30000052ff527230 */ /* 0x000fe20000004100 */
[----:B------:R-:W-:Y:S01]  /*6260*/  SHF.L.U32 R188, R163, 0x4, RZ ;  /* 0x00000004a3bc7819 */ /* 0x000fe200000006ff */
[--C-:B------:R-:W-:Y:S01]  /*6270*/  HADD2.F32 R85, -RZ, R86.reuse.H0_H0 ;  /* 0x20000056ff557230 */ /* 0x100fe20000004100 */
[----:B------:R-:W-:Y:S01]  /*6280*/  IADD3 R176, PT, PT, R171, R182, RZ ;  /* 0x000000b6abb07210 */ /* 0x000fe20007ffe0ff */
[----:B------:R-:W-:Y:S01]  /*6290*/  HADD2.F32 R86, -RZ, R86.H1_H1 ;  /* 0x30000056ff567230 */ /* 0x000fe20000004100 */
[----:B------:R-:W-:Y:S01]  /*62a0*/  SHF.L.U32 R183, R169, 0x4, RZ ;  /* 0x00000004a9b77819 */ /* 0x000fe200000006ff */
[--C-:B------:R-:W-:Y:S01]  /*62b0*/  HADD2.F32 R89, -RZ, R90.reuse.H0_H0 ;  /* 0x2000005aff597230 */ /* 0x100fe20000004100 */
[----:B------:R-:W-:Y:S01]  /*62c0*/  F2FP.F16.E4M3.UNPACK_B R94, R145 ;  /* 0x00000091ff5e723e */ /* 0x000fe200020006ff */
[----:B------:R-:W-:Y:S01]  /*62d0*/  HADD2.F32 R90, -RZ, R90.H1_H1 ;  /* 0x3000005aff5a7230 */ /* 0x000fe20000004100 */
[----:B------:R-:W-:Y:S01]  /*62e0*/  IADD3 R178, PT, PT, R183, R176, RZ ;  /* 0x000000b0b7b27210 */ /* 0x000fe20007ffe0ff */
[----:B------:R-:W-:Y:S01]  /*62f0*/  HADD2.F32 R80, -RZ, R80.H1_H1 ;  /* 0x30000050ff507230 */ /* 0x000fe20000004100 */
[----:B------:R-:W-:Y:S01]  /*6300*/  F2FP.F16.E4M3.UNPACK_B R98, R146 ;  /* 0x00000092ff62723e */ /* 0x000fe200020006ff */
[--C-:B------:R-:W-:Y:S01]  /*6310*/  HADD2.F32 R93, -RZ, R94.reuse.H0_H0 ;  /* 0x2000005eff5d7230 */ /* 0x100fe20000004100 */
[----:B------:R-:W-:Y:S01]  /*6320*/  F2FP.F16.E4M3.UNPACK_B R102, R147 ;  /* 0x00000093ff66723e */ /* 0x000fe200020006ff */
[----:B------:R-:W-:Y:S01]  /*6330*/  HADD2.F32 R94, -RZ, R94.H1_H1 ;  /* 0x3000005eff5e7230 */ /* 0x000fe20000004100 */
[----:B------:R-:W-:Y:S01]  /*6340*/  F2FP.F16.E4M3.UNPACK_B R106, R148 ;  /* 0x00000094ff6a723e */ /* 0x000fe200020006ff */
[C---:B---3--:R-:W-:Y:S01]  /*6350*/  FMUL R0, R70.reuse, R4 ;  /* 0x0000000446007220 */ /* 0x048fe20000400000 */
[C---:B------:R-:W-:Y:S01]  /*6360*/  FMUL R2, R70.reuse, R5 ;  /* 0x0000000546027220 */ /* 0x040fe20000400000 */
[C---:B------:R-:W-:Y:S01]  /*6370*/  FMUL R4, R70.reuse, R8 ;  /* 0x0000000846047220 */ /* 0x040fe20000400000 */
[C---:B------:R-:W-:Y:S01]  /*6380*/  FMUL R5, R70.reuse, R9 ;  /* 0x0000000946057220 */ /* 0x040fe20000400000 */
[C---:B------:R-:W-:Y:S01]  /*6390*/  FFMA R0, R73.reuse, R72, R0 ;  /* 0x0000004849007223 */ /* 0x040fe20000000000 */
[C---:B------:R-:W-:Y:S01]  /*63a0*/  FFMA R2, R73.reuse, R75, R2 ;  /* 0x0000004b49027223 */ /* 0x040fe20000000002 */
[C---:B------:R-:W-:Y:S01]  /*63b0*/  FMUL R8, R70.reuse, R12 ;  /* 0x0000000c46087220 */ /* 0x040fe20000400000 */
[C---:B------:R-:W-:Y:S01]  /*63c0*/  FMUL R9, R70.reuse, R13 ;  /* 0x0000000d46097220 */ /* 0x040fe20000400000 */
[C---:B------:R-:W-:Y:S01]  /*63d0*/  FMUL R12, R70.reuse, R16 ;  /* 0x00000010460c7220 */ /* 0x040fe20000400000 */
[C---:B------:R-:W-:Y:S01]  /*63e0*/  FMUL R13, R70.reuse, R17 ;  /* 0x00000011460d7220 */ /* 0x040fe20000400000 */
[C---:B------:R-:W-:Y:S01]  /*63f0*/  FMUL R16, R70.reuse, R20 ;  /* 0x0000001446107220 */ /* 0x040fe20000400000 */
[C---:B------:R-:W-:Y:S01]  /*6400*/  FMUL R17, R70.reuse, R21 ;  /* 0x0000001546117220 */ /* 0x040fe20000400000 */
[C---:B------:R-:W-:Y:S01]  /*6410*/  FMUL R20, R70.reuse, R24 ;  /* 0x0000001846147220 */ /* 0x040fe20000400000 */
[C---:B------:R-:W-:Y:S01]  /*6420*/  FMUL R21, R70.reuse, R25 ;  /* 0x0000001946157220 */ /* 0x040fe20000400000 */
[--C-:B------:R-:W-:Y:S02]  /*6430*/  HADD2.F32 R97, -RZ, R98.reuse.H0_H0 ;  /* 0x20000062ff617230 */ /* 0x100fe40000004100 */
[C---:B------:R-:W-:Y:S01]  /*6440*/  FMUL R24, R70.reuse, R28 ;  /* 0x0000001c46187220 */ /* 0x040fe20000400000 */
[----:B------:R-:W-:Y:S02]  /*6450*/  HADD2.F32 R98, -RZ, R98.H1_H1 ;  /* 0x30000062ff627230 */ /* 0x000fe40000004100 */
[C---:B------:R-:W-:Y:S01]  /*6460*/  FMUL R25, R70.reuse, R29 ;  /* 0x0000001d46197220 */ /* 0x040fe20000400000 */
[--C-:B------:R-:W-:Y:S02]  /*6470*/  HADD2.F32 R101, -RZ, R102.reuse.H0_H0 ;  /* 0x20000066ff657230 */ /* 0x100fe40000004100 */
[C---:B------:R-:W-:Y:S01]  /*6480*/  FMUL R28, R70.reuse, R32 ;  /* 0x00000020461c7220 */ /* 0x040fe20000400000 */
[----:B------:R-:W-:Y:S02]  /*6490*/  HADD2.F32 R102, -RZ, R102.H1_H1 ;  /* 0x30000066ff667230 */ /* 0x000fe40000004100 */
[C---:B------:R-:W-:Y:S01]  /*64a0*/  FMUL R29, R70.reuse, R33 ;  /* 0x00000021461d7220 */ /* 0x040fe20000400000 */
[--C-:B------:R-:W-:Y:S02]  /*64b0*/  HADD2.F32 R105, -RZ, R106.reuse.H0_H0 ;  /* 0x2000006aff697230 */ /* 0x100fe40000004100 */
[C---:B------:R-:W-:Y:S01]  /*64c0*/  FMUL R32, R70.reuse, R36 ;  /* 0x0000002446207220 */ /* 0x040fe20000400000 */
[----:B------:R-:W-:Y:S01]  /*64d0*/  F2FP.F16.E4M3.UNPACK_B R96, R145.H1 ;  /* 0x00000091ff60723e */ /* 0x000fe200030006ff */
[----:B------:R-:W-:Y:S02]  /*64e0*/  HADD2.F32 R106, -RZ, R106.H1_H1 ;  /* 0x3000006aff6a7230 */ /* 0x000fe40000004100 */
[C---:B------:R-:W-:Y:S01]  /*64f0*/  FMUL R33, R70.reuse, R37 ;  /* 0x0000002546217220 */ /* 0x040fe20000400000 */
[C---:B------:R-:W-:Y:S01]  /*6500*/  FMUL R36, R70.reuse, R40 ;  /* 0x0000002846247220 */ /* 0x040fe20000400000 */
[----:B------:R-:W-:Y:S01]  /*6510*/  F2FP.F16.E4M3.UNPACK_B R100, R146.H1 ;  /* 0x00000092ff64723e */ /* 0x000fe200030006ff */
        /* <DEDUP_REMOVED lines=8> */
[----:B------:R-:W-:Y:S01]  /*65a0*/  F2FP.F16.E4M3.UNPACK_B R110, R149 ;  /* 0x00000095ff6e723e */ /* 0x000fe200020006ff */
[C---:B------:R-:W-:Y:S01]  /*65b0*/  FMUL R49, R70.reuse, R53 ;  /* 0x0000003546317220 */ /* 0x040fe20000400000 */
[C---:B------:R-:W-:Y:S01]  /*65c0*/  FMUL R52, R70.reuse, R56 ;  /* 0x0000003846347220 */ /* 0x040fe20000400000 */
[----:B------:R-:W-:Y:S01]  /*65d0*/  F2FP.F16.E4M3.UNPACK_B R112, R149.H1 ;  /* 0x00000095ff70723e */ /* 0x000fe200030006ff */
[C---:B------:R-:W-:Y:S01]  /*65e0*/  FMUL R53, R70.reuse, R57 ;  /* 0x0000003946357220 */ /* 0x040fe20000400000 */
[--C-:B------:R-:W-:Y:S02]  /*65f0*/  HADD2.F32 R109, -RZ, R110.reuse.H0_H0 ;  /* 0x2000006eff6d7230 */ /* 0x100fe40000004100 */
[C---:B------:R-:W-:Y:S01]  /*6600*/  FMUL R56, R70.reuse, R60 ;  /* 0x0000003c46387220 */ /* 0x040fe20000400000 */
[----:B------:R-:W-:Y:S01]  /*6610*/  F2FP.F16.E4M3.UNPACK_B R114, R150 ;  /* 0x00000096ff72723e */ /* 0x000fe200020006ff */
[----:B------:R-:W-:Y:S02]  /*6620*/  HADD2.F32 R110, -RZ, R110.H1_H1 ;  /* 0x3000006eff6e7230 */ /* 0x000fe40000004100 */
[C---:B------:R-:W-:Y:S01]  /*6630*/  FMUL R57, R70.reuse, R61 ;  /* 0x0000003d46397220 */ /* 0x040fe20000400000 */
[C---:B------:R-:W-:Y:S01]  /*6640*/  FMUL R60, R70.reuse, R64 ;  /* 0x00000040463c7220 */ /* 0x040fe20000400000 */
[----:B------:R-:W-:Y:S01]  /*6650*/  F2FP.F16.E4M3.UNPACK_B R116, R150.H1 ;  /* 0x00000096ff74723e */ /* 0x000fe200030006ff */
[--C-:B------:R-:W-:Y:S02]  /*6660*/  HADD2.F32 R113, -RZ, R114.reuse.H0_H0 ;  /* 0x20000072ff717230 */ /* 0x100fe40000004100 */
[C---:B------:R-:W-:Y:S01]  /*6670*/  FMUL R61, R70.reuse, R65 ;  /* 0x00000041463d7220 */ /* 0x040fe20000400000 */
[----:B------:R-:W-:Y:S02]  /*6680*/  HADD2.F32 R114, -RZ, R114.H1_H1 ;  /* 0x30000072ff727230 */ /* 0x000fe40000004100 */
[C---:B------:R-:W-:Y:S01]  /*6690*/  FMUL R3, R70.reuse, R6 ;  /* 0x0000000646037220 */ /* 0x040fe20000400000 */
[----:B------:R-:W-:Y:S01]  /*66a0*/  F2FP.F16.E4M3.UNPACK_B R118, R151 ;  /* 0x00000097ff76723e */ /* 0x000fe200020006ff */
[C---:B------:R-:W-:Y:S01]  /*66b0*/  FMUL R7, R70.reuse, R7 ;  /* 0x0000000746077220 */ /* 0x040fe20000400000 */
[C---:B------:R-:W-:Y:S01]  /*66c0*/  FMUL R6, R70.reuse, R10 ;  /* 0x0000000a46067220 */ /* 0x040fe20000400000 */
[----:B------:R-:W-:Y:S01]  /*66d0*/  F2FP.F16.E4M3.UNPACK_B R120, R151.H1 ;  /* 0x00000097ff78723e */ /* 0x000fe200030006ff */
[C---:B------:R-:W-:Y:S01]  /*66e0*/  FFMA R3, R73.reuse, R74, R3 ;  /* 0x0000004a49037223 */ /* 0x040fe20000000003 */
[C---:B------:R-:W-:Y:S01]  /*66f0*/  FFMA R7, R73.reuse, R76, R7 ;  /* 0x0000004c49077223 */ /* 0x040fe20000000007 */
[----:B------:R-:W-:Y:S01]  /*6700*/  F2FP.F16.E4M3.UNPACK_B R122, R152 ;  /* 0x00000098ff7a723e */ /* 0x000fe200020006ff */
[C---:B------:R-:W-:Y:S01]  /*6710*/  FFMA R4, R73.reuse, R77, R4 ;  /* 0x0000004d49047223 */ /* 0x040fe20000000004 */
[C---:B------:R-:W-:Y:S01]  /*6720*/  FFMA R5, R73.reuse, R78, R5 ;  /* 0x0000004e49057223 */ /* 0x040fe20000000005 */
[----:B------:R-:W-:Y:S01]  /*6730*/  F2FP.F16.E4M3.UNPACK_B R124, R152.H1 ;  /* 0x00000098ff7c723e */ /* 0x000fe200030006ff */
[----:B------:R-:W-:Y:S01]  /*6740*/  FFMA R6, R73, R79, R6 ;  /* 0x0000004f49067223 */ /* 0x000fe20000000006 */
[----:B------:R-:W-:Y:S01]  /*6750*/  F2FP.SATFINITE.E4M3.F32.PACK_AB_MERGE_C R179, R7, R3, RZ ;  /* 0x0000000307b3723e */ /* 0x000fe200048070ff */
[----:B------:R-:W-:Y:S02]  /*6760*/  HADD2.F32 R117, -RZ, R118.H0_H0 ;  /* 0x20000076ff757230 */ /* 0x000fe40000004100 */
[----:B------:R-:W-:Y:S01]  /*6770*/  FMUL R11, R70, R11 ;  /* 0x0000000b460b7220 */ /* 0x000fe20000400000 */
[----:B------:R-:W-:Y:S01]  /*6780*/  HADD2.F32 R83, -RZ, R84.H0_H0 ;  /* 0x20000054ff537230 */ /* 0x000fe20000004100 */
[----:B------:R-:W-:Y:S01]  /*6790*/  F2FP.SATFINITE.E4M3.F32.PACK_AB_MERGE_C R184, R2, R0, R179 ;  /* 0x0000000002b8723e */ /* 0x000fe200048070b3 */
[----:B------:R-:W-:Y:S01]  /*67a0*/  HADD2.F32 R118, -RZ, R118.H1_H1 ;  /* 0x30000076ff767230 */ /* 0x000fe20000004100 */
[----:B------:R-:W-:Y:S01]  /*67b0*/  IADD3 R179, PT, PT, R171, R188, RZ ;  /* 0x000000bcabb37210 */ /* 0x000fe20007ffe0ff */
[C---:B------:R-:W-:Y:S01]  /*67c0*/  FFMA R11, R73.reuse, R80, R11 ;  /* 0x00000050490b7223 */ /* 0x040fe2000000000b */
[C---:B------:R-:W-:Y:S01]  /*67d0*/  FFMA R8, R73.reuse, R81, R8 ;  /* 0x0000005149087223 */ /* 0x040fe20000000008 */
[----:B------:R-:W-:Y:S01]  /*67e0*/  FFMA R9, R73, R82, R9 ;  /* 0x0000005249097223 */ /* 0x000fe20000000009 */
[----:B------:R-:W-:Y:S02]  /*67f0*/  HADD2.F32 R121, -RZ, R122.H0_H0 ;  /* 0x2000007aff797230 */ /* 0x000fe40000004100 */
[C---:B------:R-:W-:Y:S01]  /*6800*/  FMUL R10, R70.reuse, R14 ;  /* 0x0000000e460a7220 */ /* 0x040fe20000400000 */
[----:B------:R-:W-:Y:S01]  /*6810*/  HADD2.F32 R84, -RZ, R84.H1_H1 ;  /* 0x30000054ff547230 */ /* 0x000fe20000004100 */
[----:B------:R-:W-:Y:S01]  /*6820*/  F2FP.SATFINITE.E4M3.F32.PACK_AB_MERGE_C R185, R11, R6, RZ ;  /* 0x000000060bb9723e */ /* 0x000fe200048070ff */
[----:B------:R-:W-:Y:S02]  /*6830*/  HADD2.F32 R122, -RZ, R122.H1_H1 ;  /* 0x3000007aff7a7230 */ /* 0x000fe40000004100 */
[----:B------:R-:W-:Y:S01]  /*6840*/  FFMA R10, R73, R83, R10 ;  /* 0x00000053490a7223 */ /* 0x000fe2000000000a */
[C---:B------:R-:W-:Y:S01]  /*6850*/  FMUL R15, R70.reuse, R15 ;  /* 0x0000000f460f7220 */ /* 0x040fe20000400000 */
[--C-:B------:R-:W-:Y:S01]  /*6860*/  HADD2.F32 R87, -RZ, R88.reuse.H0_H0 ;  /* 0x20000058ff577230 */ /* 0x100fe20000004100 */
[----:B------:R-:W-:Y:S01]  /*6870*/  F2FP.SATFINITE.E4M3.F32.PACK_AB_MERGE_C R185, R5, R4, R185 ;  /* 0x0000000405b9723e */ /* 0x000fe200048070b9 */
[----:B------:R-:W-:Y:S02]  /*6880*/  HADD2.F32 R88, -RZ, R88.H1_H1 ;  /* 0x30000058ff587230 */ /* 0x000fe40000004100 */
[C---:B------:R-:W-:Y:S01]  /*6890*/  FFMA R15, R73.reuse, R84, R15 ;  /* 0x00000054490f7223 */ /* 0x040fe2000000000f */
[C---:B------:R-:W-:Y:S01]  /*68a0*/  FFMA R12, R73.reuse, R85, R12 ;  /* 0x00000055490c7223 */ /* 0x040fe2000000000c */
[----:B------:R-:W-:Y:S01]  /*68b0*/  FFMA R13, R73, R86, R13 ;  /* 0x00000056490d7223 */ /* 0x000fe2000000000d */
[C---:B------:R-:W-:Y:S01]  /*68c0*/  FMUL R14, R70.reuse, R18 ;  /* 0x00000012460e7220 */ /* 0x040fe20000400000 */
[----:B------:R-:W-:Y:S01]  /*68d0*/  F2FP.F16.E4M3.UNPACK_B R126, R153 ;  /* 0x00000099ff7e723e */ /* 0x000fe200020006ff */
[C---:B------:R-:W-:Y:S01]  /*68e0*/  FMUL R19, R70.reuse, R19 ;  /* 0x0000001346137220 */ /* 0x040fe20000400000 */
[----:B------:R-:W-:Y:S01]  /*68f0*/  HADD2.F32 R91, -RZ, R92.H0_H0 ;  /* 0x2000005cff5b7230 */ /* 0x000fe20000004100 */
[----:B------:R-:W-:Y:S01]  /*6900*/  F2FP.SATFINITE.E4M3.F32.PACK_AB_MERGE_C R186, R15, R10, RZ ;  /* 0x0000000a0fba723e */ /* 0x000fe200048070ff */
[C---:B------:R-:W-:Y:S01]  /*6910*/  FFMA R14, R73.reuse, R87, R14 ;  /* 0x00000057490e7223 */ /* 0x040fe2000000000e */
[C---:B------:R-:W-:Y:S01]  /*6920*/  FFMA R19, R73.reuse, R88, R19 ;  /* 0x0000005849137223 */ /* 0x040fe20000000013 */
[C---:B------:R-:W-:Y:S01]  /*6930*/  FFMA R16, R73.reuse, R89, R16 ;  /* 0x0000005949107223 */ /* 0x040fe20000000010 */
[----:B------:R-:W-:Y:S01]  /*6940*/  F2FP.F16.E4M3.UNPACK_B R128, R153.H1 ;  /* 0x00000099ff80723e */ /* 0x000fe200030006ff */
[----:B------:R-:W-:Y:S01]  /*6950*/  FFMA R17, R73, R90, R17 ;  /* 0x0000005a49117223 */ /* 0x000fe20000000011 */
[----:B------:R-:W-:Y:S01]  /*6960*/  F2FP.SATFINITE.E4M3.F32.PACK_AB_MERGE_C R186, R9, R8, R186 ;  /* 0x0000000809ba723e */ /* 0x000fe200048070ba */
[--C-:B------:R-:W-:Y:S01]  /*6970*/  HADD2.F32 R125, -RZ, R126.reuse.H0_H0 ;  /* 0x2000007eff7d7230 */ /* 0x100fe20000004100 */
[----:B------:R-:W-:Y:S01]  /*6980*/  F2FP.SATFINITE.E4M3.F32.PACK_AB_MERGE_C R187, R19, R14, RZ ;  /* 0x0000000e13bb723e */ /* 0x000fe200048070ff */
[----:B------:R-:W-:Y:S02]  /*6990*/  HADD2.F32 R126, -RZ, R126.H1_H1 ;  /* 0x3000007eff7e7230 */ /* 0x000fe40000004100 */
[C---:B------:R-:W-:Y:S01]  /*69a0*/  FMUL R18, R70.reuse, R22 ;  /* 0x0000001646127220 */ /* 0x040fe20000400000 */
[----:B------:R-:W-:Y:S01]  /*69b0*/  HADD2.F32 R92, -RZ, R92.H1_H1 ;  /* 0x3000005cff5c7230 */ /* 0x000fe20000004100 */
[----:B------:R-:W-:Y:S01]  /*69c0*/  F2FP.SATFINITE.E4M3.F32.PACK_AB_MERGE_C R187, R13, R12, R187 ;  /* 0x0000000c0dbb723e */ /* 0x000fe200048070bb */
[C---:B------:R-:W-:Y:S01]  /*69d0*/  FMUL R23, R70.reuse, R23 ;  /* 0x0000001746177220 */ /* 0x040fe20000400000 */
[--C-:B------:R-:W-:Y:S02]  /*69e0*/  HADD2.F32 R95, -RZ, R96.reuse.H0_H0 ;  /* 0x20000060ff5f7230 */ /* 0x100fe40000004100 */
[C---:B------:R-:W-:Y:S01]  /*69f0*/  FFMA R18, R73.reuse, R91, R18 ;  /* 0x0000005b49127223 */ /* 0x040fe20000000012 */
[----:B------:R-:W-:Y:S01]  /*6a00*/  HADD2.F32 R96, -RZ, R96.H1_H1 ;  /* 0x30000060ff607230 */ /* 0x000fe20000004100 */
[----:B------:R1:W-:Y:S01]  /*6a10*/  STS.128 [R137+UR44+0x8200], R184 ;  /* 0x008200b889007988 */ /* 0x0003e20008000c2c */
        /* <DEDUP_REMOVED lines=48> */
[----:B------:R1:W-:Y:S01]  /*6d20*/  STS.128 [R176+0x8010], R192 ;  /* 0x008010c0b0007388 */ /* 0x0003e20000000c00 */
[C---:B------:R-:W-:Y:S01]  /*6d30*/  FFMA R39, R73.reuse, R108, R39 ;  /* 0x0000006c49277223 */ /* 0x040fe20000000027 */
[C---:B------:R-:W-:Y:S01]  /*6d40*/  FFMA R36, R73.reuse, R109, R36 ;  /* 0x0000006d49247223 */ /* 0x040fe20000000024 */
[----:B------:R-:W-:Y:S01]  /*6d50*/  FFMA R37, R73, R110, R37 ;  /* 0x0000006e49257223 */ /* 0x000fe20000000025 */
[----:B------:R-:W-:Y:S01]  /*6d60*/  FMUL R38, R70, R42 ;  /* 0x0000002a46267220 */ /* 0x000fe20000400000 */
[----:B------:R-:W-:Y:S01]  /*6d70*/  ISETP.NE.AND P0, PT, R174, RZ, PT ;  /* 0x000000ffae00720c */ /* 0x000fe20003f05270 */
[C---:B------:R-:W-:Y:S01]  /*6d80*/  FMUL R43, R70.reuse, R43 ;  /* 0x0000002b462b7220 */ /* 0x040fe20000400000 */
[--C-:B------:R-:W-:Y:S01]  /*6d90*/  HADD2.F32 R115, -RZ, R116.reuse.H0_H0 ;  /* 0x20000074ff737230 */ /* 0x100fe20000004100 */
[----:B------:R-:W-:Y:S01]  /*6da0*/  F2FP.SATFINITE.E4M3.F32.PACK_AB_MERGE_C R196, R39, R34, RZ ;  /* 0x0000002227c4723e */ /* 0x000fe200048070ff */
[C---:B------:R-:W-:Y:S01]  /*6db0*/  FFMA R38, R73.reuse, R111, R38 ;  /* 0x0000006f49267223 */ /* 0x040fe20000000026 */
[C---:B------:R-:W-:Y:S01]  /*6dc0*/  FFMA R43, R73.reuse, R112, R43 ;  /* 0x00000070492b7223 */ /* 0x040fe2000000002b */
[----:B------:R-:W-:Y:S01]  /*6dd0*/  FFMA R40, R73, R113, R40 ;  /* 0x0000007149287223 */ /* 0x000fe20000000028 */
[----:B------:R-:W-:Y:S01]  /*6de0*/  F2FP.SATFINITE.E4M3.F32.PACK_AB_MERGE_C R196, R33, R32, R196 ;  /* 0x0000002021c4723e */ /* 0x000fe200048070c4 */
[----:B------:R-:W-:Y:S01]  /*6df0*/  FFMA R41, R73, R114, R41 ;  /* 0x0000007249297223 */ /* 0x000fe20000000029 */
[----:B------:R-:W-:Y:S01]  /*6e00*/  HADD2.F32 R116, -RZ, R116.H1_H1 ;  /* 0x30000074ff747230 */ /* 0x000fe20000004100 */
[----:B------:R-:W-:Y:S01]  /*6e10*/  F2FP.SATFINITE.E4M3.F32.PACK_AB_MERGE_C R197, R43, R38, RZ ;  /* 0x000000262bc5723e */ /* 0x000fe200048070ff */
[C---:B------:R-:W-:Y:S01]  /*6e20*/  FMUL R42, R70.reuse, R46 ;  /* 0x0000002e462a7220 */ /* 0x040fe20000400000 */
[C---:B------:R-:W-:Y:S01]  /*6e30*/  FMUL R47, R70.reuse, R47 ;  /* 0x0000002f462f7220 */ /* 0x040fe20000400000 */
[--C-:B------:R-:W-:Y:S01]  /*6e40*/  HADD2.F32 R119, -RZ, R120.reuse.H0_H0 ;  /* 0x20000078ff777230 */ /* 0x100fe20000004100 */
[----:B------:R-:W-:Y:S01]  /*6e50*/  F2FP.SATFINITE.E4M3.F32.PACK_AB_MERGE_C R197, R37, R36, R197 ;  /* 0x0000002425c5723e */ /* 0x000fe200048070c5 */
[C---:B------:R-:W-:Y:S01]  /*6e60*/  FFMA R42, R73.reuse, R115, R42 ;  /* 0x00000073492a7223 */ /* 0x040fe2000000002a */
[C---:B------:R-:W-:Y:S01]  /*6e70*/  FFMA R47, R73.reuse, R116, R47 ;  /* 0x00000074492f7223 */ /* 0x040fe2000000002f */
[----:B------:R-:W-:Y:S01]  /*6e80*/  FFMA R44, R73, R117, R44 ;  /* 0x00000075492c7223 */ /* 0x000fe2000000002c */
[----:B------:R-:W-:Y:S01]  /*6e90*/  ISETP.NE.AND P6, PT, R189, RZ, PT ;  /* 0x000000ffbd00720c */ /* 0x000fe20003fc5270 */
[----:B------:R-:W-:Y:S01]  /*6ea0*/  FFMA R45, R73, R118, R45 ;  /* 0x00000076492d7223 */ /* 0x000fe2000000002d */
[----:B------:R-:W-:Y:S01]  /*6eb0*/  HADD2.F32 R120, -RZ, R120.H1_H1 ;  /* 0x30000078ff787230 */ /* 0x000fe20000004100 */
[----:B------:R-:W-:Y:S01]  /*6ec0*/  F2FP.SATFINITE.E4M3.F32.PACK_AB_MERGE_C R198, R47, R42, RZ ;  /* 0x0000002a2fc6723e */ /* 0x000fe200048070ff */
[C---:B------:R-:W-:Y:S01]  /*6ed0*/  FMUL R46, R70.reuse, R50 ;  /* 0x00000032462e7220 */ /* 0x040fe20000400000 */
[C---:B------:R-:W-:Y:S01]  /*6ee0*/  FMUL R51, R70.reuse, R51 ;  /* 0x0000003346337220 */ /* 0x040fe20000400000 */
[--C-:B------:R-:W-:Y:S02]  /*6ef0*/  HADD2.F32 R123, -RZ, R124.reuse.H0_H0 ;  /* 0x2000007cff7b7230 */ /* 0x100fe40000004100 */
[C---:B------:R-:W-:Y:S01]  /*6f00*/  FMUL R50, R70.reuse, R54 ;  /* 0x0000003646327220 */ /* 0x040fe20000400000 */
[C---:B------:R-:W-:Y:S01]  /*6f10*/  FFMA R46, R73.reuse, R119, R46 ;  /* 0x00000077492e7223 */ /* 0x040fe2000000002e */
[----:B------:R-:W-:Y:S02]  /*6f20*/  HADD2.F32 R124, -RZ, R124.H1_H1 ;  /* 0x3000007cff7c7230 */ /* 0x000fe40000004100 */
[C---:B------:R-:W-:Y:S01]  /*6f30*/  FFMA R51, R73.reuse, R120, R51 ;  /* 0x0000007849337223 */ /* 0x040fe20000000033 */
[C---:B------:R-:W-:Y:S01]  /*6f40*/  FMUL R55, R70.reuse, R55 ;  /* 0x0000003746377220 */ /* 0x040fe20000400000 */
[C---:B------:R-:W-:Y:S01]  /*6f50*/  FFMA R48, R73.reuse, R121, R48 ;  /* 0x0000007949307223 */ /* 0x040fe20000000030 */
[C---:B------:R-:W-:Y:S01]  /*6f60*/  FFMA R49, R73.reuse, R122, R49 ;  /* 0x0000007a49317223 */ /* 0x040fe20000000031 */
[--C-:B------:R-:W-:Y:S02]  /*6f70*/  HADD2.F32 R127, -RZ, R128.reuse.H0_H0 ;  /* 0x20000080ff7f7230 */ /* 0x100fe40000004100 */
[C---:B------:R-:W-:Y:S01]  /*6f80*/  FFMA R50, R73.reuse, R123, R50 ;  /* 0x0000007b49327223 */ /* 0x040fe20000000032 */
[----:B------:R-:W-:Y:S02]  /*6f90*/  HADD2.F32 R128, -RZ, R128.H1_H1 ;  /* 0x30000080ff807230 */ /* 0x000fe40000004100 */
[C---:B------:R-:W-:Y:S01]  /*6fa0*/  FMUL R54, R70.reuse, R58 ;  /* 0x0000003a46367220 */ /* 0x040fe20000400000 */
        /* <DEDUP_REMOVED lines=16> */
[----:B------:R-:W-:Y:S01]  /*70b0*/  FFMA R63, R73, R132, R63 ;  /* 0x00000084493f7223 */ /* 0x000fe2000000003f */
[----:B------:R-:W-:Y:S01]  /*70c0*/  FMUL R67, R70, R67 ;  /* 0x0000004346437220 */ /* 0x000fe20000400000 */
[----:B------:R-:W-:Y:S01]  /*70d0*/  F2FP.SATFINITE.E4M3.F32.PACK_AB_MERGE_C R199, R51, R46, RZ ;  /* 0x0000002e33c7723e */ /* 0x000fe200048070ff */
[C---:B------:R-:W-:Y:S01]  /*70e0*/  FFMA R60, R73.reuse, R133, R60 ;  /* 0x00000085493c7223 */ /* 0x040fe2000000003c */
[C---:B------:R-:W-:Y:S01]  /*70f0*/  FFMA R61, R73.reuse, R134, R61 ;  /* 0x00000086493d7223 */ /* 0x040fe2000000003d */
[C---:B------:R-:W-:Y:S01]  /*7100*/  FFMA R62, R73.reuse, R135, R62 ;  /* 0x00000087493e7223 */ /* 0x040fe2000000003e */
[----:B------:R-:W-:Y:S01]  /*7110*/  FFMA R67, R73, R136, R67 ;  /* 0x0000008849437223 */ /* 0x000fe20000000043 */
[----:B------:R-:W-:Y:S02]  /*7120*/  F2FP.SATFINITE.E4M3.F32.PACK_AB_MERGE_C R198, R41, R40, R198 ;  /* 0x0000002829c6723e */ /* 0x000fe400048070c6 */
[----:B------:R-:W-:Y:S02]  /*7130*/  F2FP.SATFINITE.E4M3.F32.PACK_AB_MERGE_C R199, R45, R44, R199 ;  /* 0x0000002c2dc7723e */ /* 0x000fe400048070c7 */
[----:B------:R-:W-:Y:S02]  /*7140*/  F2FP.SATFINITE.E4M3.F32.PACK_AB_MERGE_C R200, R55, R50, RZ ;  /* 0x0000003237c8723e */ /* 0x000fe400048070ff */
[----:B------:R-:W-:Y:S01]  /*7150*/  F2FP.SATFINITE.E4M3.F32.PACK_AB_MERGE_C R201, R59, R54, RZ ;  /* 0x000000363bc9723e */ /* 0x000fe200048070ff */
[----:B------:R1:W-:Y:S01]  /*7160*/  STS.128 [R179+0x8020], R196 ;  /* 0x008020c4b3007388 */ /* 0x0003e20000000c00 */
[----:B------:R-:W-:Y:S02]  /*7170*/  F2FP.SATFINITE.E4M3.F32.PACK_AB_MERGE_C R202, R63, R58, RZ ;  /* 0x0000003a3fca723e */ /* 0x000fe400048070ff */
[----:B------:R-:W-:Y:S02]  /*7180*/  F2FP.SATFINITE.E4M3.F32.PACK_AB_MERGE_C R203, R67, R62, RZ ;  /* 0x0000003e43cb723e */ /* 0x000fe400048070ff */
[----:B------:R-:W-:Y:S02]  /*7190*/  F2FP.SATFINITE.E4M3.F32.PACK_AB_MERGE_C R200, R49, R48, R200 ;  /* 0x0000003031c8723e */ /* 0x000fe400048070c8 */
[----:B------:R-:W-:Y:S02]  /*71a0*/  F2FP.SATFINITE.E4M3.F32.PACK_AB_MERGE_C R201, R53, R52, R201 ;  /* 0x0000003435c9723e */ /* 0x000fe400048070c9 */
[----:B------:R-:W-:Y:S02]  /*71b0*/  F2FP.SATFINITE.E4M3.F32.PACK_AB_MERGE_C R202, R57, R56, R202 ;  /* 0x0000003839ca723e */ /* 0x000fe400048070ca */
[----:B------:R-:W-:Y:S02]  /*71c0*/  F2FP.SATFINITE.E4M3.F32.PACK_AB_MERGE_C R203, R61, R60, R203 ;  /* 0x0000003c3dcb723e */ /* 0x000fe400048070cb */
[----:B------:R-:W-:Y:S02]  /*71d0*/  LEA R190, R166, UR44, 0x3 ;  /* 0x0000002ca6be7c11 */ /* 0x000fe4000f8e18ff */
[----:B------:R-:W-:Y:S01]  /*71e0*/  @P6 SHF.L.U32 R191, R165, 0x1f, RZ ;  /* 0x0000001fa5bf6819 */ /* 0x000fe200000006ff */
[----:B------:R1:W-:Y:S01]  /*71f0*/  STS.128 [R178+0x8010], R200 ;  /* 0x008010c8b2007388 */ /* 0x0003e20000000c00 */
[----:B------:R-:W-:Y:S01]  /*7200*/  @!PT LDS RZ, [RZ] ;  /* 0x00000000fffff984 */ /* 0x000fe20000000800 */
[----:B------:R-:W-:Y:S01]  /*7210*/  @!PT LDS RZ, [RZ] ;  /* 0x00000000fffff984 */ /* 0x000fe20000000800 */
[----:B------:R-:W-:Y:S01]  /*7220*/  @!PT LDS RZ, [RZ] ;  /* 0x00000000fffff984 */ /* 0x000fe20000000800 */
[----:B------:R-:W-:Y:S01]  /*7230*/  @!PT LDS RZ, [RZ] ;  /* 0x00000000fffff984 */ /* 0x000fe20000000800 */
[----:B------:R2:W-:Y:S07]  /*7240*/  MEMBAR.ALL.CTA ;  /* 0x0000000000007992 */ /* 0x0005ee0000008000 */
[----:B--2---:R-:W2:Y:S02]  /*7250*/  FENCE.VIEW.ASYNC.S ;  /* 0x00000000000073c6 */ /* 0x004ea40000000000 */
[----:B--2---:R-:W-:Y:S06]  /*7260*/  BAR.SYNC.DEFER_BLOCKING 0x1, 0x80 ;  /* 0x0042000000007b1d */ /* 0x004fec0000010000 */
[----:B------:R-:W-:Y:S05]  /*7270*/  @P0 BRA `(.L_x_105) ;  /* 0x0000000000280947 */ /* 0x000fea0003800000 */
[----:B------:R-:W-:Y:S01]  /*7280*/  UIADD3 UR4, UPT, UPT, UR44, 0x8200, URZ ;  /* 0x000082002c047890 */ /* 0x000fe2000fffe0ff */
[----:B------:R-:W-:Y:S05]  /*7290*/  UMOV UR51, UR36 ;  /* 0x0000002400337c82 */ /* 0x000fea0008000000 */
[----:B------:R-:W-:Y:S01]  /*72a0*/  MOV R173, UR4 ;  /* 0x0000000400ad7c02 */ /* 0x000fe20008000f00 */
[----:B------:R-:W-:Y:S03]  /*72b0*/  UIADD3 UR4, UP0, UPT, UR62, 0x680, URZ ;  /* 0x000006803e047890 */ /* 0x000fe6000ff1e0ff */
[----:B------:R-:W-:Y:S01]  /*72c0*/  R2UR UR48, R173 ;  /* 0x00000000ad3072ca */ /* 0x000fe200000e0000 */
[----:B------:R-:W-:Y:S11]  /*72d0*/  UIADD3.X UR5, UPT, UPT, URZ, UR63, URZ, UP0, !UPT ;  /* 0x0000003fff057290 */ /* 0x000ff600087fe4ff */
[----:B------:R-:W-:Y:S01]  /*72e0*/  @!UPT UIADD3 URZ, UPT, UPT, URZ, URZ, URZ ;  /* 0x000000fffffff290 */ /* 0x000fe2000fffe0ff */
[----:B------:R2:W-:Y:S01]  /*72f0*/  UTMASTG.3D [UR48], [UR4] ;  /* 0x00000030040073b5 */ /* 0x0005e20008010000 */
[----:B------:R0:W-:Y:S01]  /*7300*/  UTMACMDFLUSH ;  /* 0x00000000000079b7 */ /* 0x0001e20000000000 */
[----:B--2---:R-:W-:Y:S04]  /*7310*/  DEPBAR.LE SB0, 0x1 ;  /* 0x000080400000791a */ /* 0x004fe80000000000 */
.L_x_105:
[----:B------:R-:W-:Y:S05]  /*7320*/  BSYNC.RECONVERGENT B0 ;  /* 0x0000000000007941 */ /* 0x000fea0003800200 */
.L_x_104:
[----:B------:R-:W-:Y:S06]  /*7330*/  BAR.SYNC.DEFER_BLOCKING 0x1, 0x80 ;  /* 0x0042000000007b1d */ /* 0x000fec0000010000 */
[----:B------:R-:W2:Y:S01]  /*7340*/  @P6 SYNCS.PHASECHK.TRANS64.TRYWAIT P0, [R190+URZ+0x40], R191 ;  /* 0x000040bfbe0065a7 */ /* 0x000ea200080011ff */
[----:B------:R-:W-:Y:S01]  /*7350*/  BSSY B1, `(.L_x_106) ;  /* 0x0000023000017945 */ /* 0x000fe20003800000 */
[----:B--2---:R-:W-:Y:S03]  /*7360*/  @P6 SEL R180, RZ, 0x1, !P0 ;  /* 0x00000001ffb46807 */ /* 0x004fe60004000000 */
[----:B------:R-:W-:Y:S05]  /*7370*/  @!P6 BRA `(.L_x_107) ;  /* 0x000000000080e947 */ /* 0x000fea0003800000 */
[----:B------:R-:W-:Y:S01]  /*7380*/  ISETP.NE.AND P1, PT, R181, RZ, PT ;  /* 0x000000ffb500720c */ /* 0x000fe20003f25270 */
[----:B------:R-:W2:Y:S01]  /*7390*/  S2R R0, SR_CgaCtaId ;  /* 0x0000000000007919 */ /* 0x000ea20000008800 */
[----:B------:R-:W-:Y:S01]  /*73a0*/  ISETP.NE.AND P0, PT, R180, RZ, PT ;  /* 0x000000ffb400720c */ /* 0x000fe20003f05270 */
[----:B------:R-:W-:Y:S10]  /*73b0*/  BSSY B0, `(.L_x_108) ;  /* 0x0000009000007945 */ /* 0x000ff40003800000 */
[----:B------:R-:W-:Y:S04]  /*73c0*/  @P1 IMAD R3, R166, 0x2000, R171 ;  /* 0x00002000a6031824 */ /* 0x000fe800078e02ab */
[C---:B------:R-:W-:Y:S01]  /*73d0*/  @P1 IMAD.IADD R6, R3.reuse, 0x1, R182 ;  /* 0x0000000103061824 */ /* 0x040fe200078e02b6 */
[----:B------:R-:W-:Y:S03]  /*73e0*/  @P1 IADD3 R4, PT, PT, R3, R188, RZ ;  /* 0x000000bc03041210 */ /* 0x000fe60007ffe0ff */
[----:B------:R-:W-:Y:S01]  /*73f0*/  @P1 IMAD.IADD R2, R183, 0x1, R6 ;  /* 0x00000001b7021824 */ /* 0x000fe200078e0206 */
[----:B------:R-:W-:Y:S06]  /*7400*/  @P0 BRA `(.L_x_109) ;  /* 0x00000000000c0947 */ /* 0x000fec0003800000 */
[----:B------:R-:W-:Y:S04]  /*7410*/  SHF.L.U32 R5, R165, 0x1f, RZ ;  /* 0x0000001fa5057819 */ /* 0x000fe800000006ff */
[----:B------:R-:W3:Y:S02]  /*7420*/  SYNCS.PHASECHK.TRANS64.TRYWAIT P0, [R190+URZ+0x40], R5 ;  /* 0x00004005be0075a7 */ /* 0x000ee400080011ff */
[----:B---3--:R-:W-:Y:S05]  /*7430*/  @!P0 BRA `(.L_x_110) ;  /* 0x0000004800d08947 */ /* 0x008fea0003800000 */
.L_x_109:
[----:B------:R-:W-:Y:S05]  /*7440*/  BSYNC B0 ;  /* 0x0000000000007941 */ /* 0x000fea0003800000 */
.L_x_108:
[----:B------:R-:W-:Y:S01]  /*7450*/  ISETP.NE.AND P0, PT, R181, RZ, PT ;  /* 0x000000ffb500720c */ /* 0x000fe20003f05270 */
[----:B---3--:R-:W-:Y:S02]  /*7460*/  VIADD R5, R190, 0x60 ;  /* 0x00000060be057836 */ /* 0x008fe40000000000 */
[----:B------:R-:W-:Y:S03]  /*7470*/  VIADD R166, R166, 0x1 ;  /* 0x00000001a6a67836 */ /* 0x000fe60000000000 */
[----:B--2---:R-:W-:Y:S07]  /*7480*/  PRMT R0, R0, 0x654, R5 ;  /* 0x0000065400007816 */ /* 0x004fee0000000005 */
[----:B------:R2:W3:Y:S04]  /*7490*/  @P0 LDS.128 R140, [R3] ;  /* 0x00000000038c0984 */ /* 0x0004e80000000c00 */
[----:B------:R2:W4:Y:S04]  /*74a0*/  @P0 LDS.128 R148, [R4+0x20] ;  /* 0x0000200004940984 */ /* 0x0005280000000c00 */
        /* <DEDUP_REMOVED lines=12> */
[----:B--234-:R-:W-:Y:S02]  /*7570*/  LOP3.LUT R165, R165, R0, RZ, 0x3c, !PT ;  /* 0x00000000a5a57212 */ /* 0x01cfe400078e3cff */
.L_x_107:
[----:B------:R-:W-:Y:S05]  /*7580*/  BSYNC B1 ;  /* 0x0000000000017941 */ /* 0x000fea0003800000 */
.L_x_106:
[----:B------:R-:W-:Y:S01]  /*7590*/  VIADD R0, R71, 0x40 ;  /* 0x0000004047007836 */ /* 0x000fe20000000000 */
[----:B------:R-:W-:Y:S04]  /*75a0*/  BSSY.RECONVERGENT B6, `(.L_x_111) ;  /* 0x0000015000067945 */ /* 0x000fe80003800200 */
[----:B------:R-:W-:Y:S04]  /*75b0*/  SHF.R.U32.HI R0, RZ, 0x15, R0 ;  /* 0x00000015ff007819 */ /* 0x000fe80000011600 */
[----:B------:R-:W-:Y:S11]  /*75c0*/  LOP3.LUT P0, RZ, R0, 0x3, R159, 0x48, !PT ;  /* 0x0000000300ff7812 */ /* 0x000ff6000780489f */
[----:B------:R-:W-:Y:S02]  /*75d0*/  @!UPT UIADD3 URZ, UPT, UPT, URZ, URZ, URZ ;  /* 0x000000fffffff290 */ /* 0x000fe4000fffe0ff */
        /* <DEDUP_REMOVED lines=8> */
[----:B------:R-:W5:Y:S01]  /*7660*/  LDCU.64 UR4, c[0x4][0x18] ;  /* 0x01000300ff0477ac */ /* 0x000f620008000a00 */
[----:B--2---:R-:W-:Y:S01]  /*7670*/  MOV R5, UR9 ;  /* 0x0000000900057c02 */ /* 0x004fe20008000f00 */
[----:B------:R-:W-:Y:S01]  /*7680*/  IMAD.U32 R4, RZ, RZ, UR8 ;  /* 0x00000008ff047e24 */ /* 0x000fe2000f8e00ff */
[----:B---3--:R-:W-:Y:S01]  /*7690*/  MOV R7, UR7 ;  /* 0x0000000700077c02 */ /* 0x008fe20008000f00 */
[----:B------:R-:W-:Y:S01]  /*76a0*/  IMAD.U32 R6, RZ, RZ, UR6 ;  /* 0x00000006ff067e24 */ /* 0x000fe2000f8e00ff */
[----:B-----5:R-:W-:Y:S01]  /*76b0*/  MOV R11, UR5 ;  /* 0x00000005000b7c02 */ /* 0x020fe20008000f00 */
[----:B------:R-:W-:Y:S02]  /*76c0*/  IMAD.U32 R10, RZ, RZ, UR4 ;  /* 0x00000004ff0a7e24 */ /* 0x000fe4000f8e00ff */
[----:B------:R-:W-:Y:S07]  /*76d0*/  LEPC R20, `(.L_x_112) ;  /* 0x000000001014794e */ /* 0x000fee0000000000 */
[----:B-1--4-:R-:W-:Y:S05]  /*76e0*/  CALL.ABS.NOINC R2 ;  /* 0x0000000002007343 */ /* 0x012fea0003c00000 */
.L_x_112:
[----:B------:R-:W-:Y:S05]  /*76f0*/  BSYNC.RECONVERGENT B6 ;  /* 0x0000000000067941 */ /* 0x000fea0003800200 */
.L_x_111:
[----:B------:R-:W-:Y:S01]  /*7700*/  F2FP.F16.E4M3.UNPACK_B R4, R141 ;  /* 0x0000008dff04723e */ /* 0x000fe200020006ff */
[----:B------:R-:W-:Y:S05]  /*7710*/  WARPSYNC.ALL ;  /* 0x0000000000007948 */ /* 0x000fea0003800000 */
[----:B------:R-:W-:Y:S01]  /*7720*/  R2UR UR4, R71 ;  /* 0x00000000470472ca */ /* 0x000fe200000e0000 */
[--C-:B------:R-:W-:Y:S01]  /*7730*/  HADD2.F32 R78, -RZ, R4.reuse.H0_H0 ;  /* 0x20000004ff4e7230 */ /* 0x100fe20000004100 */
[-C--:B------:R-:W-:Y:S01]  /*7740*/  F2FP.F16.E4M3.UNPACK_B R0, R140.reuse ;  /* 0x0000008cff00723e */ /* 0x080fe200020006ff */
[----:B------:R-:W-:Y:S01]  /*7750*/  HADD2.F32 R75, -RZ, R4.H1_H1 ;  /* 0x30000004ff4b7230 */ /* 0x000fe20000004100 */
[----:B------:R-:W-:Y:S01]  /*7760*/  F2FP.F16.E4M3.UNPACK_B R4, R143 ;  /* 0x0000008fff04723e */ /* 0x000fe200020006ff */
[----:B------:R-:W-:Y:S01]  /*7770*/  BSSY.RECONVERGENT B0, `(.L_x_113) ;  /* 0x0000116000007945 */ /* 0x000fe20003800200 */
[----:B------:R-:W-:Y:S01]  /*7780*/  F2FP.F16.E4M3.UNPACK_B R3, R140.H1 ;  /* 0x0000008cff03723e */ /* 0x000fe200030006ff */
[--C-:B------:R-:W-:Y:S01]  /*7790*/  HADD2.F32 R2, -RZ, R0.reuse.H0_H0 ;  /* 0x20000000ff027230 */ /* 0x100fe20000004100 */
[----:B-1----:R-:W-:Y:S01]  /*77a0*/  F2FP.F16.E4M3.UNPACK_B R127, R154 ;  /* 0x0000009aff7f723e */ /* 0x002fe200020006ff */
[----:B------:R-:W-:Y:S01]  /*77b0*/  HADD2.F32 R72, -RZ, R0.H1_H1 ;  /* 0x30000000ff487230 */ /* 0x000fe20000004100 */
[----:B------:R-:W-:Y:S01]  /*77c0*/  F2FP.F16.E4M3.UNPACK_B R0, R141.H1 ;  /* 0x0000008dff00723e */ /* 0x000fe200030006ff */
[--C-:B------:R-:W-:Y:S01]  /*77d0*/  HADD2.F32 R74, -RZ, R3.reuse.H0_H0 ;  /* 0x20000003ff4a7230 */ /* 0x100fe20000004100 */
[----:B------:R-:W-:Y:S01]  /*77e0*/  F2FP.F16.E4M3.UNPACK_B R117, R151.H1 ;  /* 0x00000097ff75723e */ /* 0x000fe200030006ff */
[----:B------:R-:W-:Y:S01]  /*77f0*/  HADD2.F32 R76, -RZ, R3.H1_H1 ;  /* 0x30000003ff4c7230 */ /* 0x000fe20000004100 */
[-C--:B------:R-:W-:Y:S01]  /*7800*/  F2FP.F16.E4M3.UNPACK_B R3, R142.reuse ;  /* 0x0000008eff03723e */ /* 0x080fe200020006ff */
[--C-:B------:R-:W-:Y:S01]  /*7810*/  HADD2.F32 R80, -RZ, R0.reuse.H0_H0 ;  /* 0x20000000ff507230 */ /* 0x100fe20000004100 */
[----:B------:R-:W-:Y:S01]  /*7820*/  ISETP.NE.AND P0, PT, R174, RZ, PT ;  /* 0x000000ffae00720c */ /* 0x000fe20003f05270 */
[----:B------:R-:W-:Y:S01]  /*7830*/  HADD2.F32 R77, -RZ, R0.H1_H1 ;  /* 0x30000000ff4d7230 */ /* 0x000fe20000004100 */
[----:B------:R-:W-:Y:S01]  /*7840*/  F2FP.F16.E4M3.UNPACK_B R0, R142.H1 ;  /* 0x0000008eff00723e */ /* 0x000fe200030006ff */
[--C-:B------:R-:W-:Y:S01]  /*7850*/  HADD2.F32 R82, -RZ, R3.reuse.H0_H0 ;  /* 0x20000003ff527230 */ /* 0x100fe20000004100 */
[----:B------:R-:W-:Y:S01]  /*7860*/  ISETP.NE.AND P6, PT, R189, RZ, PT ;  /* 0x000000ffbd00720c */ /* 0x000fe20003fc5270 */
[----:B------:R-:W-:Y:S01]  /*7870*/  HADD2.F32 R79, -RZ, R3.H1_H1 ;  /* 0x30000003ff4f7230 */ /* 0x000fe20000004100 */
[----:B------:R-:W-:Y:S01]  /*7880*/  F2FP.F16.E4M3.UNPACK_B R3, R143.H1 ;  /* 0x0000008fff03723e */ /* 0x000fe200030006ff */
[--C-:B------:R-:W-:Y:S02]  /*7890*/  HADD2.F32 R84, -RZ, R0.reuse.H0_H0 ;  /* 0x20000000ff547230 */ /* 0x100fe40000004100 */
[----:B------:R-:W-:Y:S01]  /*78a0*/  HADD2.F32 R81, -RZ, R0.H1_H1 ;  /* 0x30000000ff517230 */ /* 0x000fe20000004100 */
[-C--:B------:R-:W-:Y:S01]  /*78b0*/  F2FP.F16.E4M3.UNPACK_B R0, R144.reuse ;  /* 0x00000090ff00723e */ /* 0x080fe200020006ff */
[--C-:B------:R-:W-:Y:S02]  /*78c0*/  HADD2.F32 R86, -RZ, R4.reuse.H0_H0 ;  /* 0x20000004ff567230 */ /* 0x100fe40000004100 */
[----:B------:R-:W-:Y:S01]  /*78d0*/  HADD2.F32 R83, -RZ, R4.H1_H1 ;  /* 0x30000004ff537230 */ /* 0x000fe20000004100 */
[-C--:B------:R-:W-:Y:S01]  /*78e0*/  F2FP.F16.E4M3.UNPACK_B R4, R145.reuse ;  /* 0x00000091ff04723e */ /* 0x080fe200020006ff */
[--C-:B------:R-:W-:Y:S02]  /*78f0*/  HADD2.F32 R90, -RZ, R0.reuse.H0_H0 ;  /* 0x20000000ff5a7230 */ /* 0x100fe40000004100 */
[----:B------:R-:W-:Y:S01]  /*7900*/  HADD2.F32 R87, -RZ, R0.H1_H1 ;  /* 0x30000000ff577230 */ /* 0x000fe20000004100 */
[----:B------:R-:W-:Y:S01]  /*7910*/  F2FP.F16.E4M3.UNPACK_B R0, R145.H1 ;  /* 0x00000091ff00723e */ /* 0x000fe200030006ff */
[--C-:B------:R-:W-:Y:S02]  /*7920*/  HADD2.F32 R88, -RZ, R3.reuse.H0_H0 ;  /* 0x20000003ff587230 */ /* 0x100fe40000004100 */
[----:B------:R-:W-:Y:S01]  /*7930*/  HADD2.F32 R85, -RZ, R3.H1_H1 ;  /* 0x30000003ff557230 */ /* 0x000fe20000004100 */
[----:B------:R-:W-:Y:S01]  /*7940*/  F2FP.F16.E4M3.UNPACK_B R3, R144.H1 ;  /* 0x00000090ff03723e */ /* 0x000fe200030006ff */
[--C-:B------:R-:W-:Y:S02]  /*7950*/  HADD2.F32 R96, -RZ, R0.reuse.H0_H0 ;  /* 0x20000000ff607230 */ /* 0x100fe40000004100 */
[----:B------:R-:W-:Y:S01]  /*7960*/  HADD2.F32 R93, -RZ, R0.H1_H1 ;  /* 0x30000000ff5d7230 */ /* 0x000fe20000004100 */
[-C--:B------:R-:W-:Y:S01]  /*7970*/  F2FP.F16.E4M3.UNPACK_B R0, R146.reuse.H1 ;  /* 0x00000092ff00723e */ /* 0x080fe200030006ff */
[--C-:B------:R-:W-:Y:S02]  /*7980*/  HADD2.F32 R94, -RZ, R4.reuse.H0_H0 ;  /* 0x20000004ff5e7230 */ /* 0x100fe40000004100 */
[----:B------:R-:W-:Y:S01]  /*7990*/  HADD2.F32 R91, -RZ, R4.H1_H1 ;  /* 0x30000004ff5b7230 */ /* 0x000fe20000004100 */
[----:B------:R-:W-:Y:S01]  /*79a0*/  F2FP.F16.E4M3.UNPACK_B R4, R147 ;  /* 0x00000093ff04723e */ /* 0x000fe200020006ff */
[--C-:B------:R-:W-:Y:S02]  /*79b0*/  HADD2.F32 R92, -RZ, R3.reuse.H0_H0 ;  /* 0x20000003ff5c7230 */ /* 0x100fe40000004100 */
[----:B------:R-:W-:Y:S01]  /*79c0*/  HADD2.F32 R89, -RZ, R3.H1_H1 ;  /* 0x30000003ff597230 */ /* 0x000fe20000004100 */
[----:B------:R-:W-:Y:S01]  /*79d0*/  F2FP.F16.E4M3.UNPACK_B R3, R146 ;  /* 0x00000092ff03723e */ /* 0x000fe200020006ff */
[--C-:B------:R-:W-:Y:S02]  /*79e0*/  HADD2.F32 R100, -RZ, R0.reuse.H0_H0 ;  /* 0x20000000ff647230 */ /* 0x100fe40000004100 */
[----:B------:R-:W-:Y:S01]  /*79f0*/  HADD2.F32 R97, -RZ, R0.H1_H1 ;  /* 0x30000000ff617230 */ /* 0x000fe20000004100 */
[-C--:B------:R-:W-:Y:S01]  /*7a00*/  F2FP.F16.E4M3.UNPACK_B R0, R148.reuse ;  /* 0x00000094ff00723e */ /* 0x080fe200020006ff */
[--C-:B------:R-:W-:Y:S02]  /*7a10*/  HADD2.F32 R102, -RZ, R4.reuse.H0_H0 ;  /* 0x20000004ff667230 */ /* 0x100fe40000004100 */
[----:B------:R-:W-:Y:S01]  /*7a20*/  HADD2.F32 R99, -RZ, R4.H1_H1 ;  /* 0x30000004ff637230 */ /* 0x000fe20000004100 */
[----:B------:R-:W-:Y:S01]  /*7a30*/  F2FP.F16.E4M3.UNPACK_B R4, R149 ;  /* 0x00000095ff04723e */ /* 0x000fe200020006ff */
[--C-:B------:R-:W-:Y:S02]  /*7a40*/  HADD2.F32 R98, -RZ, R3.reuse.H0_H0 ;  /* 0x20000003ff627230 */ /* 0x100fe40000004100 */
[----:B------:R-:W-:Y:S01]  /*7a50*/  HADD2.F32 R95, -RZ, R3.H1_H1 ;  /* 0x30000003ff5f7230 */ /* 0x000fe20000004100 */
[----:B------:R-:W-:Y:S01]  /*7a60*/  F2FP.F16.E4M3.UNPACK_B R3, R147.H1 ;  /* 0x00000093ff03723e */ /* 0x000fe200030006ff */
[--C-:B------:R-:W-:Y:S02]  /*7a70*/  HADD2.F32 R106, -RZ, R0.reuse.H0_H0 ;  /* 0x20000000ff6a7230 */ /* 0x100fe40000004100 */
[----:B------:R-:W-:Y:S01]  /*7a80*/  HADD2.F32 R103, -RZ, R0.H1_H1 ;  /* 0x30000000ff677230 */ /* 0x000fe20000004100 */
[----:B------:R-:W-:Y:S01]  /*7a90*/  F2FP.F16.E4M3.UNPACK_B R0, R148.H1 ;  /* 0x00000094ff00723e */ /* 0x000fe200030006ff */
[--C-:B------:R-:W-:Y:S02]  /*7aa0*/  HADD2.F32 R110, -RZ, R4.reuse.H0_H0 ;  /* 0x20000004ff6e7230 */ /* 0x100fe40000004100 */
[----:B------:R-:W-:Y:S02]  /*7ab0*/  HADD2.F32 R107, -RZ, R4.H1_H1 ;  /* 0x30000004ff6b7230 */ /* 0x000fe40000004100 */
[--C-:B------:R-:W-:Y:S01]  /*7ac0*/  HADD2.F32 R104, -RZ, R3.reuse.H0_H0 ;  /* 0x20000003ff687230 */ /* 0x100fe20000004100 */
[----:B------:R-:W1:Y:S01]  /*7ad0*/  LDTM.x64 R4, tmem[UR4+0x40] ;  /* 0x00004004000479ee */ /* 0x000e620008340000 */
[----:B------:R-:W-:Y:S01]  /*7ae0*/  HADD2.F32 R101, -RZ, R3.H1_H1 ;  /* 0x30000003ff657230 */ /* 0x000fe20000004100 */
[----:B------:R-:W-:Y:S01]  /*7af0*/  F2FP.F16.E4M3.UNPACK_B R3, R149.H1 ;  /* 0x00000095ff03723e */ /* 0x000fe200030006ff */
        /* <DEDUP_REMOVED lines=14> */
[----:B------:R-:W-:Y:S01]  /*7be0*/  F2FP.F16.E4M3.UNPACK_B R0, R152.H1 ;  /* 0x00000098ff00723e */ /* 0x000fe200030006ff */
[--C-:B------:R-:W-:Y:S02]  /*7bf0*/  HADD2.F32 R122, -RZ, R3.reuse.H0_H0 ;  /* 0x20000003ff7a7230 */ /* 0x100fe40000004100 */
[C---:B-1----:R-:W-:Y:S01]  /*7c00*/  FMUL R7, R70.reuse, R7 ;  /* 0x0000000746077220 */ /* 0x042fe20000400000 */
        /* <DEDUP_REMOVED lines=10> */
[C---:B------:R-:W-:Y:S01]  /*7cb0*/  FMUL R0, R70.reuse, R4 ;  /* 0x0000000446007220 */ /* 0x040fe20000400000 */
[--C-:B------:R-:W-:Y:S01]  /*7cc0*/  HADD2.F32 R130, -RZ, R127.reuse.H0_H0 ;  /* 0x2000007fff827230 */ /* 0x100fe20000004100 */
[----:B------:R-:W-:Y:S01]  /*7cd0*/  F2FP.F16.E4M3.UNPACK_B R4, R155 ;  /* 0x0000009bff04723e */ /* 0x000fe200020006ff */
[----:B------:R-:W-:Y:S02]  /*7ce0*/  HADD2.F32 R127, -RZ, R127.H1_H1 ;  /* 0x3000007fff7f7230 */ /* 0x000fe40000004100 */
[C---:B------:R-:W-:Y:S01]  /*7cf0*/  FFMA R0, R73.reuse, R2, R0 ;  /* 0x0000000249007223 */ /* 0x040fe20000000000 */
[C---:B------:R-:W-:Y:S01]  /*7d00*/  FMUL R2, R70.reuse, R5 ;  /* 0x0000000546027220 */ /* 0x040fe20000400000 */
[--C-:B------:R-:W-:Y:S01]  /*7d10*/  HADD2.F32 R132, -RZ, R3.reuse.H0_H0 ;  /* 0x20000003ff847230 */ /* 0x100fe20000004100 */
[----:B------:R-:W-:Y:S01]  /*7d20*/  F2FP.F16.E4M3.UNPACK_B R5, R155.H1 ;  /* 0x0000009bff05723e */ /* 0x000fe200030006ff */
[----:B------:R-:W-:Y:S02]  /*7d30*/  HADD2.F32 R129, -RZ, R3.H1_H1 ;  /* 0x30000003ff817230 */ /* 0x000fe40000004100 */
[C---:B------:R-:W-:Y:S01]  /*7d40*/  FFMA R2, R73.reuse, R72, R2 ;  /* 0x0000004849027223 */ /* 0x040fe20000000002 */
[--C-:B------:R-:W-:Y:S02]  /*7d50*/  HADD2.F32 R72, -RZ, R4.reuse.H0_H0 ;  /* 0x20000004ff487230 */ /* 0x100fe40000004100 */
[C---:B------:R-:W-:Y:S01]  /*7d60*/  FMUL R3, R70.reuse, R6 ;  /* 0x0000000646037220 */ /* 0x040fe20000400000 */
[----:B------:R-:W-:Y:S02]  /*7d70*/  HADD2.F32 R131, -RZ, R4.H1_H1 ;  /* 0x30000004ff837230 */ /* 0x000fe40000004100 */
[C---:B------:R-:W-:Y:S01]  /*7d80*/  FMUL R4, R70.reuse, R9 ;  /* 0x0000000946047220 */ /* 0x040fe20000400000 */
[--C-:B------:R-:W-:Y:S02]  /*7d90*/  HADD2.F32 R133, -RZ, R5.reuse.H1_H1 ;  /* 0x30000005ff857230 */ /* 0x100fe40000004100 */
[C---:B------:R-:W-:Y:S01]  /*7da0*/  FFMA R3, R73.reuse, R74, R3 ;  /* 0x0000004a49037223 */ /* 0x040fe20000000003 */
[----:B------:R-:W-:Y:S01]  /*7db0*/  FFMA R7, R73, R76, R7 ;  /* 0x0000004c49077223 */ /* 0x000fe20000000007 */
[----:B------:R-:W-:Y:S02]  /*7dc0*/  HADD2.F32 R74, -RZ, R5.H0_H0 ;  /* 0x20000005ff4a7230 */ /* 0x000fe40000004100 */
[C---:B------:R-:W-:Y:S01]  /*7dd0*/  FMUL R5, R70.reuse, R10 ;  /* 0x0000000a46057220 */ /* 0x040fe20000400000 */
[C---:B------:R-:W-:Y:S01]  /*7de0*/  FMUL R6, R70.reuse, R11 ;  /* 0x0000000b46067220 */ /* 0x040fe20000400000 */
[C---:B------:R-:W-:Y:S01]  /*7df0*/  FMUL R11, R70.reuse, R16 ;  /* 0x00000010460b7220 */ /* 0x040fe20000400000 */
[----:B------:R-:W-:Y:S01]  /*7e00*/  F2FP.SATFINITE.E4M3.F32.PACK_AB_MERGE_C R135, R7, R3, RZ ;  /* 0x000000030787723e */ /* 0x000fe200048070ff */
[C---:B------:R-:W-:Y:S01]  /*7e10*/  FMUL R3, R70.reuse, R8 ;  /* 0x0000000846037220 */ /* 0x040fe20000400000 */
[C---:B------:R-:W-:Y:S01]  /*7e20*/  FMUL R7, R70.reuse, R12 ;  /* 0x0000000c46077220 */ /* 0x040fe20000400000 */
[C---:B------:R-:W-:Y:S01]  /*7e30*/  FMUL R8, R70.reuse, R13 ;  /* 0x0000000d46087220 */ /* 0x040fe20000400000 */
[C---:B------:R-:W-:Y:S01]  /*7e40*/  FMUL R12, R70.reuse, R17 ;  /* 0x00000011460c7220 */ /* 0x040fe20000400000 */
[C---:B------:R-:W-:Y:S01]  /*7e50*/  FFMA R3, R73.reuse, R78, R3 ;  /* 0x0000004e49037223 */ /* 0x040fe20000000003 */
[C---:B------:R-:W-:Y:S01]  /*7e60*/  FFMA R4, R73.reuse, R75, R4 ;  /* 0x0000004b49047223 */ /* 0x040fe20000000004 */
[C---:B------:R-:W-:Y:S01]  /*7e70*/  FFMA R5, R73.reuse, R80, R5 ;  /* 0x0000005049057223 */ /* 0x040fe20000000005 */
[C---:B------:R-:W-:Y:S01]  /*7e80*/  FFMA R6, R73.reuse, R77, R6 ;  /* 0x0000004d49067223 */ /* 0x040fe20000000006 */
[C---:B------:R-:W-:Y:S01]  /*7e90*/  FFMA R7, R73.reuse, R82, R7 ;  /* 0x0000005249077223 */ /* 0x040fe20000000007 */
[C---:B------:R-:W-:Y:S01]  /*7ea0*/  FFMA R8, R73.reuse, R79, R8 ;  /* 0x0000004f49087223 */ /* 0x040fe20000000008 */
[C---:B------:R-:W-:Y:S01]  /*7eb0*/  FMUL R16, R70.reuse, R21 ;  /* 0x0000001546107220 */ /* 0x040fe20000400000 */
[----:B------:R-:W-:Y:S01]  /*7ec0*/  FMUL R9, R70, R14 ;  /* 0x0000000e46097220 */ /* 0x000fe20000400000 */
[----:B------:R-:W-:Y:S01]  /*7ed0*/  F2FP.SATFINITE.E4M3.F32.PACK_AB_MERGE_C R5, R6, R5, RZ ;  /* 0x000000050605723e */ /* 0x000fe200048070ff */
[C---:B------:R-:W-:Y:S01]  /*7ee0*/  FMUL R10, R70.reuse, R15 ;  /* 0x0000000f460a7220 */ /* 0x040fe20000400000 */
[C---:B------:R-:W-:Y:S01]  /*7ef0*/  FMUL R15, R70.reuse, R20 ;  /* 0x00000014460f7220 */ /* 0x040fe20000400000 */
[C---:B------:R-:W-:Y:S01]  /*7f00*/  FFMA R9, R73.reuse, R84, R9 ;  /* 0x0000005449097223 */ /* 0x040fe20000000009 */
[C---:B------:R-:W-:Y:S01]  /*7f10*/  FMUL R20, R70.reuse, R25 ;  /* 0x0000001946147220 */ /* 0x040fe20000400000 */
[C---:B------:R-:W-:Y:S01]  /*7f20*/  FFMA R10, R73.reuse, R81, R10 ;  /* 0x00000051490a7223 */ /* 0x040fe2000000000a */
[C---:B------:R-:W-:Y:S01]  /*7f30*/  FFMA R11, R73.reuse, R86, R11 ;  /* 0x00000056490b7223 */ /* 0x040fe2000000000b */
[C---:B------:R-:W-:Y:S01]  /*7f40*/  FFMA R12, R73.reuse, R83, R12 ;  /* 0x00000053490c7223 */ /* 0x040fe2000000000c */
[C---:B------:R-:W-:Y:S01]  /*7f50*/  FMUL R13, R70.reuse, R18 ;  /* 0x00000012460d7220 */ /* 0x040fe20000400000 */
[----:B------:R-:W-:Y:S01]  /*7f60*/  FMUL R14, R70, R19 ;  /* 0x00000013460e7220 */ /* 0x000fe20000400000 */
[----:B------:R-:W-:Y:S01]  /*7f70*/  F2FP.SATFINITE.E4M3.F32.PACK_AB_MERGE_C R9, R10, R9, RZ ;  /* 0x000000090a09723e */ /* 0x000fe200048070ff */
[C---:B------:R-:W-:Y:S01]  /*7f80*/  FMUL R19, R70.reuse, R24 ;  /* 0x0000001846137220 */ /* 0x040fe20000400000 */
        /* <DEDUP_REMOVED lines=17> */
[----:B------:R-:W-:Y:S01]  /*80a0*/  FMUL R27, R70, R32 ;  /* 0x00000020461b7220 */ /* 0x000fe20000400000 */
[C---:B------:R-:W-:Y:S01]  /*80b0*/  FFMA R21, R73.reuse, R96, R21 ;  /* 0x0000006049157223 */ /* 0x040fe20000000015 */
[C---:B------:R-:W-:Y:S01]  /*80c0*/  FFMA R22, R73.reuse, R93, R22 ;  /* 0x0000005d49167223 */ /* 0x040fe20000000016 */
[----:B------:R-:W-:Y:S01]  /*80d0*/  F2FP.SATFINITE.E4M3.F32.PACK_AB_MERGE_C R16, R16, R15, R17 ;  /* 0x0000000f1010723e */ /* 0x000fe20004807011 */
[C---:B------:R-:W-:Y:S01]  /*80e0*/  FFMA R23, R73.reuse, R98, R23 ;  /* 0x0000006249177223 */ /* 0x040fe20000000017 */
[C---:B------:R-:W-:Y:S01]  /*80f0*/  FFMA R24, R73.reuse, R95, R24 ;  /* 0x0000005f49187223 */ /* 0x040fe20000000018 */
[----:B------:R-:W-:Y:S01]  /*8100*/  FMUL R32, R70, R37 ;  /* 0x0000002546207220 */ /* 0x000fe20000400000 */
[----:B------:R-:W-:Y:S01]  /*8110*/  F2FP.SATFINITE.E4M3.F32.PACK_AB_MERGE_C R21, R22, R21, RZ ;  /* 0x000000151615723e */ /* 0x000fe200048070ff */
[C---:B------:R-:W-:Y:S01]  /*8120*/  FMUL R25, R70.reuse, R30 ;  /* 0x0000001e46197220 */ /* 0x040fe20000400000 */
[C---:B------:R-:W-:Y:S01]  /*8130*/  FMUL R26, R70.reuse, R31 ;  /* 0x0000001f461a7220 */ /* 0x040fe20000400000 */
[----:B------:R-:W-:Y:S01]  /*8140*/  FMUL R31, R70, R36 ;  /* 0x00000024461f7220 */ /* 0x000fe20000400000 */
[----:B------:R-:W-:Y:S01]  /*8150*/  F2FP.SATFINITE.E4M3.F32.PACK_AB_MERGE_C R17, R20, R19, R21 ;  /* 0x000000131411723e */ /* 0x000fe20004807015 */
        /* <DEDUP_REMOVED lines=8> */
[----:B------:R-:W-:Y:S01]  /*81e0*/  FMUL R35, R70, R40 ;  /* 0x0000002846237220 */ /* 0x000fe20000400000 */
[C---:B------:R-:W-:Y:S01]  /*81f0*/  FFMA R29, R73.reuse, R104, R29 ;  /* 0x00000068491d7223 */ /* 0x040fe2000000001d */
[----:B------:R-:W-:Y:S01]  /*8200*/  F2FP.SATFINITE.E4M3.F32.PACK_AB_MERGE_C R18, R24, R23, R18 ;  /* 0x000000171812723e */ /* 0x000fe20004807012 */
        /* <DEDUP_REMOVED lines=22> */
[C---:B------:R-:W-:Y:S01]  /*8370*/  FMUL R41, R70.reuse, R46 ;  /* 0x0000002e46297220 */ /* 0x040fe20000400000 */
[C---:B------:R-:W-:Y:S01]  /*8380*/  FMUL R42, R70.reuse, R47 ;  /* 0x0000002f462a7220 */ /* 0x040fe20000400000 */
        /* <DEDUP_REMOVED lines=8> */
[C---:B------:R-:W-:Y:S01]  /*8410*/  FMUL R47, R70.reuse, R52 ;  /* 0x00000034462f7220 */ /* 0x040fe20000400000 */
        /* <DEDUP_REMOVED lines=10> */
[C---:B------:R-:W-:Y:S01]  /*84c0*/  FFMA R45, R73.reuse, R120, R45 ;  /* 0x00000078492d7223 */ /* 0x040fe2000000002d */
[C---:B------:R-:W-:Y:S01]  /*84d0*/  FMUL R59, R70.reuse, R64 ;  /* 0x00000040463b7220 */ /* 0x040fe20000400000 */
[C---:B------:R-:W-:Y:S01]  /*84e0*/  FMUL R60, R70.reuse, R65 ;  /* 0x00000041463c7220 */ /* 0x040fe20000400000 */
[C---:B------:R-:W-:Y:S01]  /*84f0*/  FMUL R61, R70.reuse, R66 ;  /* 0x00000042463d7220 */ /* 0x040fe20000400000 */
[----:B------:R-:W-:Y:S01]  /*8500*/  FMUL R62, R70, R67 ;  /* 0x00000043463e7220 */ /* 0x000fe20000400000 */
[C---:B------:R-:W-:Y:S01]  /*8510*/  FFMA R46, R73.reuse, R117, R46 ;  /* 0x00000075492e7223 */ /* 0x040fe2000000002e */
[----:B------:R-:W-:Y:S01]  /*8520*/  F2FP.SATFINITE.E4M3.F32.PACK_AB_MERGE_C R64, R2, R0, R135 ;  /* 0x000000000240723e */ /* 0x000fe20004807087 */
[C---:B------:R-:W-:Y:S01]  /*8530*/  FFMA R47, R73.reuse, R122, R47 ;  /* 0x0000007a492f7223 */ /* 0x040fe2000000002f */
[----:B------:R-:W-:Y:S01]  /*8540*/  F2FP.SATFINITE.E4M3.F32.PACK_AB_MERGE_C R65, R4, R3, R5 ;  /* 0x000000030441723e */ /* 0x000fe20004807005 */
[C---:B------:R-:W-:Y:S01]  /*8550*/  FFMA R48, R73.reuse, R119, R48 ;  /* 0x0000007749307223 */ /* 0x040fe20000000030 */
[----:B------:R-:W-:Y:S01]  /*8560*/  F2FP.SATFINITE.E4M3.F32.PACK_AB_MERGE_C R66, R8, R7, R9 ;  /* 0x000000070842723e */ /* 0x000fe20004807009 */
[C---:B------:R-:W-:Y:S01]  /*8570*/  FFMA R49, R73.reuse, R124, R49 ;  /* 0x0000007c49317223 */ /* 0x040fe20000000031 */
[----:B------:R-:W-:Y:S01]  /*8580*/  F2FP.SATFINITE.E4M3.F32.PACK_AB_MERGE_C R67, R12, R11, R13 ;  /* 0x0000000b0c43723e */ /* 0x000fe2000480700d */
[----:B------:R-:W-:Y:S01]  /*8590*/  FMUL R53, R70, R58 ;  /* 0x0000003a46357220 */ /* 0x000fe20000400000 */
[C---:B------:R-:W-:Y:S01]  /*85a0*/  FFMA R50, R73.reuse, R121, R50 ;  /* 0x0000007949327223 */ /* 0x040fe20000000032 */
[C---:B------:R-:W-:Y:S01]  /*85b0*/  FFMA R51, R73.reuse, R126, R51 ;  /* 0x0000007e49337223 */ /* 0x040fe20000000033 */
[C---:B------:R-:W-:Y:S01]  /*85c0*/  FFMA R52, R73.reuse, R123, R52 ;  /* 0x0000007b49347223 */ /* 0x040fe20000000034 */
[----:B------:R1:W-:Y:S01]  /*85d0*/  STS.128 [R137+UR44+0xa200], R64 ;  /* 0x00a2004089007988 */ /* 0x0003e20008000c2c */
[C---:B------:R-:W-:Y:S01]  /*85e0*/  FFMA R53, R73.reuse, R128, R53 ;  /* 0x0000008049357223 */ /* 0x040fe20000000035 */
[----:B------:R-:W-:Y:S01]  /*85f0*/  F2FP.SATFINITE.E4M3.F32.PACK_AB_MERGE_C R37, R38, R37, RZ ;  /* 0x000000252625723e */ /* 0x000fe200048070ff */
[C---:B------:R-:W-:Y:S01]  /*8600*/  FFMA R54, R73.reuse, R125, R54 ;  /* 0x0000007d49367223 */ /* 0x040fe20000000036 */
[----:B------:R-:W-:Y:S01]  /*8610*/  FMUL R58, R70, R63 ;  /* 0x0000003f463a7220 */ /* 0x000fe20000400000 */
[C---:B------:R-:W-:Y:S01]  /*8620*/  FFMA R55, R73.reuse, R130, R55 ;  /* 0x0000008249377223 */ /* 0x040fe20000000037 */
[C---:B------:R-:W-:Y:S01]  /*8630*/  FFMA R56, R73.reuse, R127, R56 ;  /* 0x0000007f49387223 */ /* 0x040fe20000000038 */
[C---:B------:R-:W-:Y:S01]  /*8640*/  FFMA R57, R73.reuse, R132, R57 ;  /* 0x0000008449397223 */ /* 0x040fe20000000039 */
[----:B------:R1:W-:Y:S01]  /*8650*/  STS.128 [R176+0xa010], R16 ;  /* 0x00a01010b0007388 */ /* 0x0003e20000000c00 */
[----:B------:R-:W-:Y:S01]  /*8660*/  F2FP.SATFINITE.E4M3.F32.PACK_AB_MERGE_C R33, R36, R35, R37 ;  /* 0x000000232421723e */ /* 0x000fe20004807025 */
[C---:B------:R-:W-:Y:S01]  /*8670*/  FFMA R58, R73.reuse, R129, R58 ;  /* 0x00000081493a7223 */ /* 0x040fe2000000003a */
[----:B------:R-:W-:Y:S01]  /*8680*/  F2FP.SATFINITE.E4M3.F32.PACK_AB_MERGE_C R34, R42, R41, RZ ;  /* 0x000000292a22723e */ /* 0x000fe200048070ff */
[C---:B------:R-:W-:Y:S01]  /*8690*/  FFMA R59, R73.reuse, R72, R59 ;  /* 0x00000048493b7223 */ /* 0x040fe2000000003b */
[----:B------:R-:W-:Y:S01]  /*86a0*/  F2FP.SATFINITE.E4M3.F32.PACK_AB_MERGE_C R35, R46, R45, RZ ;  /* 0x0000002d2e23723e */ /* 0x000fe200048070ff */
        /* <DEDUP_REMOVED lines=25> */
[----:B------:R-:W-:Y:S02]  /*8840*/  UIADD3 UR4, UP0, UPT, UR62, 0x680, URZ ;  /* 0x000006803e047890 */ /* 0x000fe4000ff1e0ff */
[----:B------:R-:W-:Y:S02]  /*8850*/  UIADD3 UR9, UPT, UPT, UR49, 0x40, URZ ;  /* 0x0000004031097890 */ /* 0x000fe4000fffe0ff */
[----:B------:R-:W-:Y:S02]  /*8860*/  UIADD3 UR8, UPT, UPT, UR44, 0xa200, URZ ;  /* 0x0000a2002c087890 */ /* 0x000fe4000fffe0ff */
[----:B------:R-:W-:Y:S01]  /*8870*/  UIADD3.X UR5, UPT, UPT, URZ, UR63, URZ, UP0, !UPT ;  /* 0x0000003fff057290 */ /* 0x000fe200087fe4ff */
[----:B------:R-:W-:Y:S01]  /*8880*/  UMOV UR10, UR50 ;  /* 0x00000032000a7c82 */ /* 0x000fe20008000000 */
[----:B------:R-:W-:Y:S07]  /*8890*/  UMOV UR11, UR36 ;  /* 0x00000024000b7c82 */ /* 0x000fee0008000000 */
[----:B------:R2:W-:Y:S01]  /*88a0*/  UTMASTG.3D [UR8], [UR4] ;  /* 0x00000008040073b5 */ /* 0x0005e20008010000 */
[----:B------:R0:W-:Y:S01]  /*88b0*/  UTMACMDFLUSH ;  /* 0x00000000000079b7 */ /* 0x0001e20000000000 */
[----:B--2---:R-:W-:Y:S04]  /*88c0*/  DEPBAR.LE SB0, 0x1 ;  /* 0x000080400000791a */ /* 0x004fe80000000000 */
.L_x_114:
[----:B------:R-:W-:Y:S05]  /*88d0*/  BSYNC.RECONVERGENT B0 ;  /* 0x0000000000007941 */ /* 0x000fea0003800200 */
.L_x_113:
        /* <DEDUP_REMOVED lines=17> */
.L_x_118:
[----:B------:R-:W-:Y:S05]  /*89f0*/  BSYNC B0 ;  /* 0x0000000000007941 */ /* 0x000fea0003800000 */
.L_x_117:
        /* <DEDUP_REMOVED lines=15> */
[----:B------:R-:W-:Y:S02]  /*8af0*/  SEL R0, RZ, 0x1, P0 ;  /* 0x00000001ff007807 */ /* 0x000fe40000000000 */
[----:B------:R-:W-:Y:S02]  /*8b00*/  SEL R166, R166, RZ, P0 ;  /* 0x000000ffa6a67207 */ /* 0x000fe40000000000 */
[----:B------:R-:W-:Y:S01]  /*8b10*/  LOP3.LUT R165, R165, R0, RZ, 0x3c, !PT ;  /* 0x00000000a5a57212 */ /* 0x000fe200078e3cff */
[----:B-----5:R2:W-:Y:S06]  /*8b20*/  SYNCS.ARRIVE.TRANS64.RED.A1T0 RZ, [R2+URZ], RZ ;  /* 0x000000ff02ff79a7 */ /* 0x0205ec00081004ff */
.L_x_116:
[----:B------:R-:W-:Y:S05]  /*8b30*/  BSYNC B1 ;  /* 0x0000000000017941 */ /* 0x000fea0003800000 */
.L_x_115:
[----:B------:R-:W-:Y:S01]  /*8b40*/  VIADD R0, R71, 0x80 ;  /* 0x0000008047007836 */ /* 0x000fe20000000000 */
[----:B------:R-:W-:Y:S04]  /*8b50*/  BSSY.RECONVERGENT B6, `(.L_x_120) ;  /* 0x0000015000067945 */ /* 0x000fe80003800200 */
[----:B------:R-:W-:Y:S04]  /*8b60*/  SHF.R.U32.HI R0, RZ, 0x15, R0 ;  /* 0x00000015ff007819 */ /* 0x000fe80000011600 */
[----:B------:R-:W-:Y:S11]  /*8b70*/  LOP3.LUT P0, RZ, R0, 0x3, R159, 0x48, !PT ;  /* 0x0000000300ff7812 */ /* 0x000ff6000780489f */
[----:B------:R-:W-:Y:S02]  /*8b80*/  @!UPT UIADD3 URZ, UPT, UPT, URZ, URZ, URZ ;  /* 0x000000fffffff290 */ /* 0x000fe4000fffe0ff */
[----:B------:R-:W-:Y:S05]  /*8b90*/  @!P0 BRA `(.L_x_121) ;  /* 0x0000000000408947 */ /* 0x000fea0003800000 */
[----:B------:R-:W5:Y:S01]  /*8ba0*/  LDCU.64 UR8, c[0x4][0x78] ;  /* 0x01000f00ff0877ac */ /* 0x000f620008000a00 */
[----:B--2---:R-:W-:Y:S01]  /*8bb0*/  MOV R3, 0x0 ;  /* 0x0000000000037802 */ /* 0x004fe20000000f00 */
[----:B------:R-:W-:Y:S02]  /*8bc0*/  HFMA2 R12, -RZ, RZ, 0, 5.9604644775390625e-08 ;  /* 0x00000001ff0c7431 */ /* 0x000fe400000001ff */
[----:B------:R-:W-:Y:S02]  /*8bd0*/  IMAD.MOV.U32 R8, RZ, RZ, 0x192 ;  /* 0x00000192ff087424 */ /* 0x000fe400078e00ff */
[----:B------:R-:W-:Y:S01]  /*8be0*/  IMAD.MOV.U32 R13, RZ, RZ, RZ ;  /* 0x000000ffff0d7224 */ /* 0x000fe200078e00ff */
[----:B------:R-:W2:Y:S01]  /*8bf0*/  LDCU.64 UR6, c[0x4][0x80] ;  /* 0x01001000ff0677ac */ /* 0x000ea20008000a00 */
[----:B------:R-:W1:Y:S01]  /*8c00*/  LDC.64 R2, c[0x4][R3] ;  /* 0x0100000003027b82 */ /* 0x000e620000000a00 */
[----:B------:R-:W3:Y:S01]  /*8c10*/  LDCU.64 UR4, c[0x4][0x18] ;  /* 0x01000300ff0477ac */ /* 0x000ee20008000a00 */
[----:B-----5:R-:W-:Y:S01]  /*8c20*/  MOV R5, UR9 ;  /* 0x0000000900057c02 */ /* 0x020fe20008000f00 */
[----:B------:R-:W-:Y:S01]  /*8c30*/  IMAD.U32 R4, RZ, RZ, UR8 ;  /* 0x00000008ff047e24 */ /* 0x000fe2000f8e00ff */
[----:B--2---:R-:W-:Y:S01]  /*8c40*/  MOV R7, UR7 ;  /* 0x0000000700077c02 */ /* 0x004fe20008000f00 */
[----:B------:R-:W-:Y:S01]  /*8c50*/  IMAD.U32 R6, RZ, RZ, UR6 ;  /* 0x00000006ff067e24 */ /* 0x000fe2000f8e00ff */
[----:B---3--:R-:W-:Y:S01]  /*8c60*/  MOV R11, UR5 ;  /* 0x00000005000b7c02 */ /* 0x008fe20008000f00 */
[----:B------:R-:W-:Y:S02]  /*8c70*/  IMAD.U32 R10, RZ, RZ, UR4 ;  /* 0x00000004ff0a7e24 */ /* 0x000fe4000f8e00ff */
[----:B------:R-:W-:Y:S07]  /*8c80*/  LEPC R20, `(.L_x_121) ;  /* 0x000000001014794e */ /* 0x000fee0000000000 */
[----:B-1--4-:R-:W-:Y:S05]  /*8c90*/  CALL.ABS.NOINC R2 ;  /* 0x0000000002007343 */ /* 0x012fea0003c00000 */
.L_x_121:
[----:B------:R-:W-:Y:S05]  /*8ca0*/  BSYNC.RECONVERGENT B6 ;  /* 0x0000000000067941 */ /* 0x000fea0003800200 */
.L_x_120:
[----:B--23--:R-:W-:Y:S01]  /*8cb0*/  F2FP.F16.E4M3.UNPACK_B R4, R141 ;  /* 0x0000008dff04723e */ /* 0x00cfe200020006ff */
        /* <DEDUP_REMOVED lines=13> */
[----:B----4-:R-:W-:Y:S01]  /*8d90*/  F2FP.F16.E4M3.UNPACK_B R117, R151.H1 ;  /* 0x00000097ff75723e */ /* 0x010fe200030006ff */
        /* <DEDUP_REMOVED lines=261> */
[----:B------:R-:W-:Y:S02]  /*9df0*/  UIADD3 UR4, UPT, UPT, UR44, 0x8200, URZ ;  /* 0x000082002c047890 */ /* 0x000fe4000fffe0ff */
[----:B------:R-:W-:Y:S01]  /*9e00*/  UIADD3 UR9, UPT, UPT, UR49, 0x80, URZ ;  /* 0x0000008031097890 */ /* 0x000fe2000fffe0ff */
[----:B------:R-:W-:Y:S01]  /*9e10*/  UMOV UR10, UR50 ;  /* 0x00000032000a7c82 */ /* 0x000fe20008000000 */
[----:B------:R-:W-:Y:S02]  /*9e20*/  UMOV UR11, UR36 ;  /* 0x00000024000b7c82 */ /* 0x000fe40008000000 */
        /* <DEDUP_REMOVED lines=8> */
.L_x_123:
[----:B------:R-:W-:Y:S05]  /*9eb0*/  BSYNC.RECONVERGENT B0 ;  /* 0x0000000000007941 */ /* 0x000fea0003800200 */
.L_x_122:
        /* <DEDUP_REMOVED lines=17> */
.L_x_127:
[----:B------:R-:W-:Y:S05]  /*9fd0*/  BSYNC B0 ;  /* 0x0000000000007941 */ /* 0x000fea0003800000 */
.L_x_126:
        /* <DEDUP_REMOVED lines=19> */
.L_x_125:
[----:B------:R-:W-:Y:S05]  /*a110*/  BSYNC B1 ;  /* 0x0000000000017941 */ /* 0x000fea0003800000 */
.L_x_124:
[----:B------:R-:W-:Y:S05]  /*a120*/  VIADD R0, R71, 0xc0 ;  /* 0x000000c047007836 */ /* 0x000fea0000000000 */
        /* <DEDUP_REMOVED lines=20> */
.L_x_129:
[----:B------:R-:W-:Y:S01]  /*a270*/  ISETP.NE.AND P0, PT, R174, RZ, PT ;  /* 0x000000ffae00720c */ /* 0x000fe20003f05270 */
[----:B------:R-:W-:Y:S05]  /*a280*/  WARPSYNC.ALL ;  /* 0x0000000000007948 */ /* 0x000fea0003800000 */
[----:B------:R-:W-:Y:S01]  /*a290*/  R2UR UR4, R71 ;  /* 0x00000000470472ca */ /* 0x000fe200000e0000 */
[----:B------:R-:W5:Y:S01]  /*a2a0*/  S2UR UR6, SR_CgaCtaId ;  /* 0x00000000000679c3 */ /* 0x000f620000008800 */
[----:B---3--:R-:W-:Y:S01]  /*a2b0*/  F2FP.F16.E4M3.UNPACK_B R11, R141 ;  /* 0x0000008dff0b723e */ /* 0x008fe200020006ff */
[----:B------:R-:W-:Y:S01]  /*a2c0*/  BSSY.RECONVERGENT B0, `(.L_x_130) ;  /* 0x000011c000007945 */ /* 0x000fe20003800200 */
[----:B------:R-:W-:Y:S02]  /*a2d0*/  F2FP.F16.E4M3.UNPACK_B R10, R142 ;  /* 0x0000008eff0a723e */ /* 0x000fe400020006ff */
[----:B------:R-:W-:Y:S01]  /*a2e0*/  F2FP.F16.E4M3.UNPACK_B R9, R143 ;  /* 0x0000008fff09723e */ /* 0x000fe200020006ff */
[--C-:B------:R-:W-:Y:S01]  /*a2f0*/  HADD2.F32 R74, -RZ, R11.reuse.H0_H0 ;  /* 0x2000000bff4a7230 */ /* 0x100fe20000004100 */
[----:B----4-:R-:W-:Y:S01]  /*a300*/  F2FP.F16.E4M3.UNPACK_B R8, R144 ;  /* 0x00000090ff08723e */ /* 0x010fe200020006ff */
[----:B------:R-:W-:Y:S01]  /*a310*/  HADD2.F32 R76, -RZ, R11.H1_H1 ;  /* 0x3000000bff4c7230 */ /* 0x000fe20000004100 */
[----:B------:R-:W-:Y:S01]  /*a320*/  F2FP.F16.E4M3.UNPACK_B R7, R145 ;  /* 0x00000091ff07723e */ /* 0x000fe200020006ff */
[--C-:B------:R-:W-:Y:S01]  /*a330*/  HADD2.F32 R77, -RZ, R10.reuse.H0_H0 ;  /* 0x2000000aff4d7230 */ /* 0x100fe20000004100 */
[----:B------:R-:W-:Y:S01]  /*a340*/  F2FP.F16.E4M3.UNPACK_B R6, R146 ;  /* 0x00000092ff06723e */ /* 0x000fe200020006ff */
[----:B------:R-:W-:Y:S01]  /*a350*/  HADD2.F32 R80, -RZ, R10.H1_H1 ;  /* 0x3000000aff507230 */ /* 0x000fe20000004100 */
[----:B------:R-:W-:Y:S01]  /*a360*/  F2FP.F16.E4M3.UNPACK_B R5, R147 ;  /* 0x00000093ff05723e */ /* 0x000fe200020006ff */
[--C-:B------:R-:W-:Y:S01]  /*a370*/  HADD2.F32 R81, -RZ, R9.reuse.H0_H0 ;  /* 0x20000009ff517230 */ /* 0x100fe20000004100 */
[----:B-1----:R-:W-:Y:S01]  /*a380*/  F2FP.F16.E4M3.UNPACK_B R4, R148 ;  /* 0x00000094ff04723e */ /* 0x002fe200020006ff */
[----:B------:R-:W-:Y:S01]  /*a390*/  HADD2.F32 R84, -RZ, R9.H1_H1 ;  /* 0x30000009ff547230 */ /* 0x000fe20000004100 */
[-C--:B--2---:R-:W-:Y:S01]  /*a3a0*/  F2FP.F16.E4M3.UNPACK_B R2, R140.reuse ;  /* 0x0000008cff02723e */ /* 0x084fe200020006ff */
[--C-:B------:R-:W-:Y:S01]  /*a3b0*/  HADD2.F32 R85, -RZ, R8.reuse.H0_H0 ;  /* 0x20000008ff557230 */ /* 0x100fe20000004100 */
[----:B------:R-:W-:Y:S01]  /*a3c0*/  F2FP.F16.E4M3.UNPACK_B R140, R140.H1 ;  /* 0x0000008cff8c723e */ /* 0x000fe200030006ff */
[----:B------:R-:W-:Y:S01]  /*a3d0*/  HADD2.F32 R87, -RZ, R8.H1_H1 ;  /* 0x30000008ff577230 */ /* 0x000fe20000004100 */
[----:B------:R-:W-:Y:S01]  /*a3e0*/  F2FP.F16.E4M3.UNPACK_B R141, R141.H1 ;  /* 0x0000008dff8d723e */ /* 0x000fe200030006ff */
[--C-:B------:R-:W-:Y:S01]  /*a3f0*/  HADD2.F32 R90, -RZ, R7.reuse.H0_H0 ;  /* 0x20000007ff5a7230 */ /* 0x100fe20000004100 */
[----:B------:R-:W-:Y:S01]  /*a400*/  F2FP.F16.E4M3.UNPACK_B R142, R142.H1 ;  /* 0x0000008eff8e723e */ /* 0x000fe200030006ff */
[----:B------:R-:W-:Y:S01]  /*a410*/  HADD2.F32 R91, -RZ, R7.H1_H1 ;  /* 0x30000007ff5b7230 */ /* 0x000fe20000004100 */
[----:B------:R-:W-:Y:S01]  /*a420*/  F2FP.F16.E4M3.UNPACK_B R143, R143.H1 ;  /* 0x0000008fff8f723e */ /* 0x000fe200030006ff */
[--C-:B------:R-:W-:Y:S01]  /*a430*/  HADD2.F32 R94, -RZ, R6.reuse.H0_H0 ;  /* 0x20000006ff5e7230 */ /* 0x100fe20000004100 */
[----:B------:R-:W-:Y:S01]  /*a440*/  R2UR UR5, R177 ;  /* 0x00000000b10572ca */ /* 0x000fe200000e0000 */
[----:B------:R-:W-:Y:S01]  /*a450*/  HADD2.F32 R95, -RZ, R6.H1_H1 ;  /* 0x30000006ff5f7230 */ /* 0x000fe20000004100 */
[----:B------:R-:W-:Y:S01]  /*a460*/  F2FP.F16.E4M3.UNPACK_B R107, R149 ;  /* 0x00000095ff6b723e */ /* 0x000fe200020006ff */
[--C-:B------:R-:W-:Y:S01]  /*a470*/  HADD2.F32 R98, -RZ, R5.reuse.H0_H0 ;  /* 0x20000005ff627230 */ /* 0x100fe20000004100 */
[----:B------:R-:W-:Y:S01]  /*a480*/  F2FP.F16.E4M3.UNPACK_B R111, R150 ;  /* 0x00000096ff6f723e */ /* 0x000fe200020006ff */
[----:B------:R-:W-:Y:S01]  /*a490*/  HADD2.F32 R99, -RZ, R5.H1_H1 ;  /* 0x30000005ff637230 */ /* 0x000fe20000004100 */
[----:B------:R-:W-:Y:S01]  /*a4a0*/  F2FP.F16.E4M3.UNPACK_B R115, R151 ;  /* 0x00000097ff73723e */ /* 0x000fe200020006ff */
[--C-:B------:R-:W-:Y:S01]  /*a4b0*/  HADD2.F32 R102, -RZ, R4.reuse.H0_H0 ;  /* 0x20000004ff667230 */ /* 0x100fe20000004100 */
[----:B------:R-:W-:Y:S01]  /*a4c0*/  F2FP.F16.E4M3.UNPACK_B R119, R152 ;  /* 0x00000098ff77723e */ /* 0x000fe200020006ff */
[----:B------:R-:W-:Y:S01]  /*a4d0*/  HADD2.F32 R103, -RZ, R4.H1_H1 ;  /* 0x30000004ff677230 */ /* 0x000fe20000004100 */
[----:B------:R-:W-:Y:S01]  /*a4e0*/  F2FP.F16.E4M3.UNPACK_B R123, R153 ;  /* 0x00000099ff7b723e */ /* 0x000fe200020006ff */
[----:B------:R-:W1:Y:S01]  /*a4f0*/  LDTM.x64 R4, tmem[UR4+0xc0] ;  /* 0x0000c004000479ee */ /* 0x000e620008340000 */
[--C-:B------:R-:W-:Y:S01]  /*a500*/  HADD2.F32 R0, -RZ, R2.reuse.H0_H0 ;  /* 0x20000002ff007230 */ /* 0x100fe20000004100 */
[----:B------:R-:W-:Y:S01]  /*a510*/  NOP ;  /* 0x0000000000007918 */ /* 0x000fe20000000000 */
[----:B------:R-:W-:Y:S01]  /*a520*/  UIADD3 UR4, UPT, UPT, UR5, 0xc0, URZ ;  /* 0x000000c005047890 */ /* 0x000fe2000fffe0ff */
[----:B------:R-:W-:Y:S01]  /*a530*/  HADD2.F32 R2, -RZ, R2.H1_H1 ;  /* 0x30000002ff027230 */ /* 0x000fe20000004100 */
[----:B------:R-:W-:Y:S01]  /*a540*/  F2FP.F16.E4M3.UNPACK_B R127, R154 ;  /* 0x0000009aff7f723e */ /* 0x000fe200020006ff */
[----:B------:R-:W-:Y:S01]  /*a550*/  HADD2.F32 R78, -RZ, R141.H1_H1 ;  /* 0x3000008dff4e7230 */ /* 0x000fe20000004100 */
[----:B------:R-:W-:Y:S01]  /*a560*/  F2FP.F16.E4M3.UNPACK_B R130, R155 ;  /* 0x0000009bff82723e */ /* 0x000fe200020006ff */
        /* <DEDUP_REMOVED lines=16> */
[----:B-----5:R-:W-:Y:S01]  /*a670*/  UPRMT UR4, UR6, 0x654, UR4 ;  /* 0x0000065406047896 */ /* 0x020fe20008000004 */
[C---:B-1----:R-:W-:Y:S01]  /*a680*/  FMUL R4, R70.reuse, R4 ;  /* 0x0000000446047220 */ /* 0x042fe20000400000 */
[C---:B------:R-:W-:Y:S01]  /*a690*/  FMUL R5, R70.reuse, R5 ;  /* 0x0000000546057220 */ /* 0x040fe20000400000 */
[--C-:B------:R-:W-:Y:S02]  /*a6a0*/  HADD2.F32 R3, -RZ, R140.reuse.H0_H0 ;  /* 0x2000008cff037230 */ /* 0x100fe40000004100 */
[C---:B------:R-:W-:Y:S01]  /*a6b0*/  FMUL R8, R70.reuse, R8 ;  /* 0x0000000846087220 */ /* 0x040fe20000400000 */
[C---:B------:R-:W-:Y:S01]  /*a6c0*/  FFMA R4, R73.reuse, R0, R4 ;  /* 0x0000000049047223 */ /* 0x040fe20000000004 */
[C---:B------:R-:W-:Y:S01]  /*a6d0*/  FFMA R5, R73.reuse, R2, R5 ;  /* 0x0000000249057223 */ /* 0x040fe20000000005 */
[C---:B------:R-:W-:Y:S01]  /*a6e0*/  FMUL R9, R70.reuse, R9 ;  /* 0x0000000946097220 */ /* 0x040fe20000400000 */
[C---:B------:R-:W-:Y:S01]  /*a6f0*/  FMUL R12, R70.reuse, R12 ;  /* 0x0000000c460c7220 */ /* 0x040fe20000400000 */
[----:B------:R-:W-:Y:S01]  /*a700*/  SYNCS.ARRIVE.TRANS64.RED.A1T0 RZ, [UR4], RZ ;  /* 0x000000ffffff79a7 */ /* 0x000fe20008100404 */
[C---:B------:R-:W-:Y:S01]  /*a710*/  FMUL R13, R70.reuse, R13 ;  /* 0x0000000d460d7220 */ /* 0x040fe20000400000 */
[C---:B------:R-:W-:Y:S01]  /*a720*/  FMUL R16, R70.reuse, R16 ;  /* 0x0000001046107220 */ /* 0x040fe20000400000 */
[C---:B------:R-:W-:Y:S01]  /*a730*/  FMUL R17, R70.reuse, R17 ;  /* 0x0000001146117220 */ /* 0x040fe20000400000 */
[C---:B------:R-:W-:Y:S01]  /*a740*/  FMUL R0, R70.reuse, R20 ;  /* 0x0000001446007220 */ /* 0x040fe20000400000 */
[C---:B------:R-:W-:Y:S01]  /*a750*/  FMUL R2, R70.reuse, R21 ;  /* 0x0000001546027220 */ /* 0x040fe20000400000 */
[C---:B------:R-:W-:Y:S01]  /*a760*/  FMUL R21, R70.reuse, R28 ;  /* 0x0000001c46157220 */ /* 0x040fe20000400000 */
[----:B------:R-:W-:Y:S02]  /*a770*/  HADD2.F32 R122, -RZ, R123.H0_H0 ;  /* 0x2000007bff7a7230 */ /* 0x000fe40000004100 */
[C---:B------:R-:W-:Y:S01]  /*a780*/  FMUL R6, R70.reuse, R6 ;  /* 0x0000000646067220 */ /* 0x040fe20000400000 */
[----:B------:R-:W-:Y:S02]  /*a790*/  HADD2.F32 R72, -RZ, R140.H1_H1 ;  /* 0x3000008cff487230 */ /* 0x000fe40000004100 */
[C---:B------:R-:W-:Y:S01]  /*a7a0*/  FMUL R7, R70.reuse, R7 ;  /* 0x0000000746077220 */ /* 0x040fe20000400000 */
[----:B------:R-:W-:Y:S02]  /*a7b0*/  HADD2.F32 R75, -RZ, R141.H0_H0 ;  /* 0x2000008dff4b7230 */ /* 0x000fe40000004100 */
[C---:B------:R-:W-:Y:S01]  /*a7c0*/  FFMA R6, R73.reuse, R3, R6 ;  /* 0x0000000349067223 */ /* 0x040fe20000000006 */
[----:B------:R-:W-:Y:S02]  /*a7d0*/  HADD2.F32 R123, -RZ, R123.H1_H1 ;  /* 0x3000007bff7b7230 */ /* 0x000fe40000004100 */
[C---:B------:R-:W-:Y:S01]  /*a7e0*/  FFMA R7, R73.reuse, R72, R7 ;  /* 0x0000004849077223 */ /* 0x040fe20000000007 */
[C---:B------:R-:W-:Y:S01]  /*a7f0*/  FFMA R8, R73.reuse, R74, R8 ;  /* 0x0000004a49087223 */ /* 0x040fe20000000008 */
[----:B------:R-:W-:Y:S01]  /*a800*/  FFMA R9, R73, R76, R9 ;  /* 0x0000004c49097223 */ /* 0x000fe20000000009 */
[--C-:B------:R-:W-:Y:S02]  /*a810*/  HADD2.F32 R126, -RZ, R127.reuse.H0_H0 ;  /* 0x2000007fff7e7230 */ /* 0x100fe40000004100 */
[C---:B------:R-:W-:Y:S01]  /*a820*/  FMUL R10, R70.reuse, R10 ;  /* 0x0000000a460a7220 */ /* 0x040fe20000400000 */
[----:B------:R-:W-:Y:S01]  /*a830*/  F2FP.SATFINITE.E4M3.F32.PACK_AB_MERGE_C R76, R7, R6, RZ ;  /* 0x00000006074c723e */ /* 0x000fe200048070ff */
[C---:B------:R-:W-:Y:S01]  /*a840*/  FMUL R7, R70.reuse, R24 ;  /* 0x0000001846077220 */ /* 0x040fe20000400000 */
[----:B------:R-:W-:Y:S02]  /*a850*/  HADD2.F32 R127, -RZ, R127.H1_H1 ;  /* 0x3000007fff7f7230 */ /* 0x000fe40000004100 */
[C---:B------:R-:W-:Y:S01]  /*a860*/  FFMA R10, R73.reuse, R75, R10 ;  /* 0x0000004b490a7223 */ /* 0x040fe2000000000a */
[----:B------:R-:W-:Y:S02]  /*a870*/  HADD2.F32 R72, -RZ, R130.H0_H0 ;  /* 0x20000082ff487230 */ /* 0x000fe40000004100 */
[C---:B------:R-:W-:Y:S01]  /*a880*/  FMUL R11, R70.reuse, R11 ;  /* 0x0000000b460b7220 */ /* 0x040fe20000400000 */
[--C-:B------:R-:W-:Y:S02]  /*a890*/  HADD2.F32 R79, -RZ, R142.reuse.H0_H0 ;  /* 0x2000008eff4f7230 */ /* 0x100fe40000004100 */
[C---:B------:R-:W-:Y:S01]  /*a8a0*/  FMUL R14, R70.reuse, R14 ;  /* 0x0000000e460e7220 */ /* 0x040fe20000400000 */
[----:B------:R-:W-:Y:S02]  /*a8b0*/  HADD2.F32 R82, -RZ, R142.H1_H1 ;  /* 0x3000008eff527230 */ /* 0x000fe40000004100 */
[C---:B------:R-:W-:Y:S01]  /*a8c0*/  FFMA R11, R73.reuse, R78, R11 ;  /* 0x0000004e490b7223 */ /* 0x040fe2000000000b */
[C---:B------:R-:W-:Y:S01]  /*a8d0*/  FFMA R12, R73.reuse, R77, R12 ;  /* 0x0000004d490c7223 */ /* 0x040fe2000000000c */
[C---:B------:R-:W-:Y:S01]  /*a8e0*/  FFMA R13, R73.reuse, R80, R13 ;  /* 0x00000050490d7223 */ /* 0x040fe2000000000d */
[----:B------:R-:W-:Y:S01]  /*a8f0*/  FFMA R14, R73, R79, R14 ;  /* 0x0000004f490e7223 */ /* 0x000fe2000000000e */
[----:B------:R-:W-:Y:S01]  /*a900*/  HADD2.F32 R75, -RZ, R130.H1_H1 ;  /* 0x30000082ff4b7230 */ /* 0x000fe20000004100 */
[----:B------:R-:W-:Y:S01]  /*a910*/  F2FP.SATFINITE.E4M3.F32.PACK_AB_MERGE_C R78, R11, R10, RZ ;  /* 0x0000000a0b4e723e */ /* 0x000fe200048070ff */
[C---:B------:R-:W-:Y:S01]  /*a920*/  FMUL R10, R70.reuse, R25 ;  /* 0x00000019460a7220 */ /* 0x040fe20000400000 */
[C---:B------:R-:W-:Y:S01]  /*a930*/  FMUL R25, R70.reuse, R32 ;  /* 0x0000002046197220 */ /* 0x040fe20000400000 */
        /* <DEDUP_REMOVED lines=8> */
[C---:B------:R-:W-:Y:S01]  /*a9c0*/  FMUL R19, R70.reuse, R19 ;  /* 0x0000001346137220 */ /* 0x040fe20000400000 */
[--C-:B------:R-:W-:Y:S01]  /*a9d0*/  HADD2.F32 R88, -RZ, R144.reuse.H0_H0 ;  /* 0x20000090ff587230 */ /* 0x100fe20000004100 */
[----:B------:R-:W-:Y:S01]  /*a9e0*/  F2FP.SATFINITE.E4M3.F32.PACK_AB_MERGE_C R14, R15, R14, RZ ;  /* 0x0000000e0f0e723e */ /* 0x000fe200048070ff */
[----:B------:R-:W-:Y:S02]  /*a9f0*/  HADD2.F32 R89, -RZ, R144.H1_H1 ;  /* 0x30000090ff597230 */ /* 0x000fe40000004100 */
[C---:B------:R-:W-:Y:S01]  /*aa00*/  FFMA R19, R73.reuse, R86, R19 ;  /* 0x0000005649137223 */ /* 0x040fe20000000013 */
[C---:B------:R-:W-:Y:S01]  /*aa10*/  FFMA R0, R73.reuse, R85, R0 ;  /* 0x0000005549007223 */ /* 0x040fe20000000000 */
[----:B------:R-:W-:Y:S01]  /*aa20*/  FFMA R2, R73, R87, R2 ;  /* 0x0000005749027223 */ /* 0x000fe20000000002 */
[C---:B------:R-:W-:Y:S01]  /*aa30*/  FMUL R3, R70.reuse, R22 ;  /* 0x0000001646037220 */ /* 0x040fe20000400000 */
[C---:B------:R-:W-:Y:S01]  /*aa40*/  FMUL R22, R70.reuse, R29 ;  /* 0x0000001d46167220 */ /* 0x040fe20000400000 */
[----:B------:R-:W-:Y:S01]  /*aa50*/  F2FP.SATFINITE.E4M3.F32.PACK_AB_MERGE_C R18, R19, R18, RZ ;  /* 0x000000121312723e */ /* 0x000fe200048070ff */
[C---:B------:R-:W-:Y:S01]  /*aa60*/  FMUL R29, R70.reuse, R36 ;  /* 0x00000024461d7220 */ /* 0x040fe20000400000 */
[C---:B------:R-:W-:Y:S01]  /*aa70*/  FFMA R3, R73.reuse, R88, R3 ;  /* 0x0000005849037223 */ /* 0x040fe20000000003 */
[C---:B------:R-:W-:Y:S01]  /*aa80*/  FMUL R6, R70.reuse, R23 ;  /* 0x0000001746067220 */ /* 0x040fe20000400000 */
[--C-:B------:R-:W-:Y:S02]  /*aa90*/  HADD2.F32 R92, -RZ, R145.reuse.H0_H0 ;  /* 0x20000091ff5c7230 */ /* 0x100fe40000004100 */
[C---:B------:R-:W-:Y:S01]  /*aaa0*/  FMUL R11, R70.reuse, R26 ;  /* 0x0000001a460b7220 */ /* 0x040fe20000400000 */
[----:B------:R-:W-:Y:S02]  /*aab0*/  HADD2.F32 R93, -RZ, R145.H1_H1 ;  /* 0x30000091ff5d7230 */ /* 0x000fe40000004100 */
[C---:B------:R-:W-:Y:S01]  /*aac0*/  FFMA R6, R73.reuse, R89, R6 ;  /* 0x0000005949067223 */ /* 0x040fe20000000006 */
[C---:B------:R-:W-:Y:S01]  /*aad0*/  FFMA R7, R73.reuse, R90, R7 ;  /* 0x0000005a49077223 */ /* 0x040fe20000000007 */
[C---:B------:R-:W-:Y:S01]  /*aae0*/  FFMA R10, R73.reuse, R91, R10 ;  /* 0x0000005b490a7223 */ /* 0x040fe2000000000a */
[C---:B------:R-:W-:Y:S01]  /*aaf0*/  FFMA R11, R73.reuse, R92, R11 ;  /* 0x0000005c490b7223 */ /* 0x040fe2000000000b */
[----:B------:R-:W-:Y:S01]  /*ab00*/  FMUL R26, R70, R33 ;  /* 0x00000021461a7220 */ /* 0x000fe20000400000 */
[----:B------:R-:W-:Y:S01]  /*ab10*/  F2FP.SATFINITE.E4M3.F32.PACK_AB_MERGE_C R3, R6, R3, RZ ;  /* 0x000000030603723e */ /* 0x000fe200048070ff */
        /* <DEDUP_REMOVED lines=9> */
[C---:B------:R-:W-:Y:S01]  /*abb0*/  FMUL R30, R70.reuse, R37 ;  /* 0x00000025461e7220 */ /* 0x040fe20000400000 */
[C---:B------:R-:W-:Y:S01]  /*abc0*/  FMUL R37, R70.reuse, R44 ;  /* 0x0000002c46257220 */ /* 0x040fe20000400000 */
[C---:B------:R-:W-:Y:S01]  /*abd0*/  FMUL R24, R70.reuse, R31 ;  /* 0x0000001f46187220 */ /* 0x040fe20000400000 */
[--C-:B------:R-:W-:Y:S02]  /*abe0*/  HADD2.F32 R100, -RZ, R147.reuse.H0_H0 ;  /* 0x20000093ff647230 */ /* 0x100fe40000004100 */
[----:B------:R-:W-:Y:S01]  /*abf0*/  FMUL R27, R70, R34 ;  /* 0x00000022461b7220 */ /* 0x000fe20000400000 */
[----:B------:R-:W-:Y:S02]  /*ac00*/  HADD2.F32 R101, -RZ, R147.H1_H1 ;  /* 0x30000093ff657230 */ /* 0x000fe40000004100 */
[C---:B------:R-:W-:Y:S01]  /*ac10*/  FFMA R24, R73.reuse, R97, R24 ;  /* 0x0000006149187223 */ /* 0x040fe20000000018 */
[C---:B------:R-:W-:Y:S01]  /*ac20*/  FFMA R25, R73.reuse, R98, R25 ;  /* 0x0000006249197223 */ /* 0x040fe20000000019 */
[C---:B------:R-:W-:Y:S01]  /*ac30*/  FFMA R26, R73.reuse, R99, R26 ;  /* 0x00000063491a7223 */ /* 0x040fe2000000001a */
[----:B------:R-:W-:Y:S01]  /*ac40*/  F2FP.F16.E4M3.UNPACK_B R152, R152.H1 ;  /* 0x00000098ff98723e */ /* 0x000fe200030006ff */
[C---:B------:R-:W-:Y:S01]  /*ac50*/  FFMA R27, R73.reuse, R100, R27 ;  /* 0x00000064491b7223 */ /* 0x040fe2000000001b */
[----:B------:R-:W-:Y:S01]  /*ac60*/  F2FP.SATFINITE.E4M3.F32.PACK_AB_MERGE_C R6, R24, R23, RZ ;  /* 0x000000171806723e */ /* 0x000fe200048070ff */
[C---:B------:R-:W-:Y:S01]  /*ac70*/  FMUL R34, R70.reuse, R41 ;  /* 0x0000002946227220 */ /* 0x040fe20000400000 */
[C---:B------:R-:W-:Y:S01]  /*ac80*/  FMUL R41, R70.reuse, R48 ;  /* 0x0000003046297220 */ /* 0x040fe20000400000 */
[----:B------:R-:W-:Y:S01]  /*ac90*/  FMUL R28, R70, R35 ;  /* 0x00000023461c7220 */ /* 0x000fe20000400000 */
[----:B------:R-:W-:Y:S01]  /*aca0*/  F2FP.F16.E4M3.UNPACK_B R153, R153.H1 ;  /* 0x00000099ff99723e */ /* 0x000fe200030006ff */
[--C-:B------:R-:W-:Y:S01]  /*acb0*/  HADD2.F32 R104, -RZ, R148.reuse.H0_H0 ;  /* 0x20000094ff687230 */ /* 0x100fe20000004100 */
[----:B------:R-:W-:Y:S01]  /*acc0*/  F2FP.SATFINITE.E4M3.F32.PACK_AB_MERGE_C R6, R22, R21, R6 ;  /* 0x000000151606723e */ /* 0x000fe20004807006 */
[C---:B------:R-:W-:Y:S01]  /*acd0*/  FFMA R28, R73.reuse, R101, R28 ;  /* 0x00000065491c7223 */ /* 0x040fe2000000001c */
[C---:B------:R-:W-:Y:S01]  /*ace0*/  FFMA R29, R73.reuse, R102, R29 ;  /* 0x00000066491d7223 */ /* 0x040fe2000000001d */
[C---:B------:R-:W-:Y:S01]  /*acf0*/  FFMA R30, R73.reuse, R103, R30 ;  /* 0x00000067491e7223 */ /* 0x040fe2000000001e */
[----:B------:R-:W-:Y:S02]  /*ad00*/  HADD2.F32 R105, -RZ, R148.H1_H1 ;  /* 0x30000094ff697230 */ /* 0x000fe40000004100 */
[C---:B------:R-:W-:Y:S01]  /*ad10*/  FMUL R31, R70.reuse, R38 ;  /* 0x00000026461f7220 */ /* 0x040fe20000400000 */
[----:B------:R-:W-:Y:S01]  /*ad20*/  F2FP.F16.E4M3.UNPACK_B R154, R154.H1 ;  /* 0x0000009aff9a723e */ /* 0x000fe200030006ff */
[C---:B------:R-:W-:Y:S01]  /*ad30*/  FMUL R38, R70.reuse, R45 ;  /* 0x0000002d46267220 */ /* 0x040fe20000400000 */
[C---:B------:R-:W-:Y:S01]  /*ad40*/  FMUL R45, R70.reuse, R52 ;  /* 0x00000034462d7220 */ /* 0x040fe20000400000 */
[----:B------:R-:W-:Y:S01]  /*ad50*/  F2FP.F16.E4M3.UNPACK_B R155, R155.H1 ;  /* 0x0000009bff9b723e */ /* 0x000fe200030006ff */
[----:B------:R-:W-:Y:S01]  /*ad60*/  FFMA R31, R73, R104, R31 ;  /* 0x00000068491f7223 */ /* 0x000fe2000000001f */
[----:B------:R-:W-:Y:S01]  /*ad70*/  FMUL R52, R70, R59 ;  /* 0x0000003b46347220 */ /* 0x000fe20000400000 */
[----:B------:R-:W-:Y:S01]  /*ad80*/  IADD3 R68, PT, PT, R68, 0x1, RZ ;  /* 0x0000000144447810 */ /* 0x000fe20007ffe0ff */
[C---:B------:R-:W-:Y:S01]  /*ad90*/  FMUL R59, R70.reuse, R66 ;  /* 0x00000042463b7220 */ /* 0x040fe20000400000 */
[----:B------:R-:W-:Y:S01]  /*ada0*/  F2FP.SATFINITE.E4M3.F32.PACK_AB_MERGE_C R66, R13, R12, R14 ;  /* 0x0000000c0d42723e */ /* 0x000fe2000480700e */
[C---:B------:R-:W-:Y:S01]  /*adb0*/  FMUL R32, R70.reuse, R39 ;  /* 0x0000002746207220 */ /* 0x040fe20000400000 */
[--C-:B------:R-:W-:Y:S02]  /*adc0*/  HADD2.F32 R108, -RZ, R149.reuse.H0_H0 ;  /* 0x20000095ff6c7230 */ /* 0x100fe40000004100 */
[C---:B------:R-:W-:Y:S01]  /*add0*/  FMUL R35, R70.reuse, R42 ;  /* 0x0000002a46237220 */ /* 0x040fe20000400000 */
[----:B------:R-:W-:Y:S02]  /*ade0*/  HADD2.F32 R109, -RZ, R149.H1_H1 ;  /* 0x30000095ff6d7230 */ /* 0x000fe40000004100 */
[C---:B------:R-:W-:Y:S01]  /*adf0*/  FFMA R32, R73.reuse, R105, R32 ;  /* 0x0000006949207223 */ /* 0x040fe20000000020 */
[----:B------:R-:W-:Y:S01]  /*ae00*/  FMUL R36, R70, R43 ;  /* 0x0000002b46247220 */ /* 0x000fe20000400000 */
[C---:B------:R-:W-:Y:S01]  /*ae10*/  FFMA R33, R73.reuse, R106, R33 ;  /* 0x0000006a49217223 */ /* 0x040fe20000000021 */
[C---:B------:R-:W-:Y:S01]  /*ae20*/  FFMA R34, R73.reuse, R107, R34 ;  /* 0x0000006b49227223 */ /* 0x040fe20000000022 */
[--C-:B------:R-:W-:Y:S01]  /*ae30*/  HADD2.F32 R112, -RZ, R150.reuse.H0_H0 ;  /* 0x20000096ff707230 */ /* 0x100fe20000004100 */
[----:B------:R-:W-:Y:S01]  /*ae40*/  F2FP.SATFINITE.E4M3.F32.PACK_AB_MERGE_C R32, R32, R31, RZ ;  /* 0x0000001f2020723e */ /* 0x000fe200048070ff */
[C---:B------:R-:W-:Y:S01]  /*ae50*/  FFMA R35, R73.reuse, R108, R35 ;  /* 0x0000006c49237223 */ /* 0x040fe20000000023 */
[----:B------:R-:W-:Y:S02]  /*ae60*/  HADD2.F32 R113, -RZ, R150.H1_H1 ;  /* 0x30000096ff717230 */ /* 0x000fe40000004100 */
[----:B------:R-:W-:Y:S01]  /*ae70*/  FMUL R39, R70, R46 ;  /* 0x0000002e46277220 */ /* 0x000fe20000400000 */
[----:B------:R-:W-:Y:S01]  /*ae80*/  F2FP.SATFINITE.E4M3.F32.PACK_AB_MERGE_C R32, R30, R29, R32 ;  /* 0x0000001d1e20723e */ /* 0x000fe20004807020 */
[C---:B------:R-:W-:Y:S01]  /*ae90*/  FFMA R36, R73.reuse, R109, R36 ;  /* 0x0000006d49247223 */ /* 0x040fe20000000024 */
[C---:B------:R-:W-:Y:S01]  /*aea0*/  FMUL R40, R70.reuse, R47 ;  /* 0x0000002f46287220 */ /* 0x040fe20000400000 */
[C---:B------:R-:W-:Y:S01]  /*aeb0*/  FFMA R37, R73.reuse, R110, R37 ;  /* 0x0000006e49257223 */ /* 0x040fe20000000025 */
[C---:B------:R-:W-:Y:S01]  /*aec0*/  FFMA R38, R73.reuse, R111, R38 ;  /* 0x0000006f49267223 */ /* 0x040fe20000000026 */
[C---:B------:R-:W-:Y:S01]  /*aed0*/  FMUL R42, R70.reuse, R49 ;  /* 0x00000031462a7220 */ /* 0x040fe20000400000 */
        /* <DEDUP_REMOVED lines=8> */
[C---:B------:R-:W-:Y:S01]  /*af60*/  FMUL R57, R70.reuse, R64 ;  /* 0x0000004046397220 */ /* 0x040fe20000400000 */
[----:B------:R-:W-:Y:S01]  /*af70*/  FFMA R42, R73, R115, R42 ;  /* 0x00000073492a7223 */ /* 0x000fe2000000002a */
[C---:B------:R-:W-:Y:S01]  /*af80*/  FMUL R46, R70.reuse, R53 ;  /* 0x00000035462e7220 */ /* 0x040fe20000400000 */
[--C-:B------:R-:W-:Y:S01]  /*af90*/  HADD2.F32 R120, -RZ, R152.reuse.H0_H0 ;  /* 0x20000098ff787230 */ /* 0x100fe20000004100 */
[----:B------:R-:W-:Y:S01]  /*afa0*/  F2FP.SATFINITE.E4M3.F32.PACK_AB_MERGE_C R64, R5, R4, R76 ;  /* 0x000000040540723e */ /* 0x000fe2000480704c */
[C---:B------:R-:W-:Y:S01]  /*afb0*/  FMUL R51, R70.reuse, R58 ;  /* 0x0000003a46337220 */ /* 0x040fe20000400000 */
[C---:B------:R-:W-:Y:S01]  /*afc0*/  FMUL R53, R70.reuse, R60 ;  /* 0x0000003c46357220 */ /* 0x040fe20000400000 */
[C---:B------:R-:W-:Y:S01]  /*afd0*/  FFMA R43, R73.reuse, R116, R43 ;  /* 0x00000074492b7223 */ /* 0x040fe2000000002b */
[----:B------:R-:W-:Y:S02]  /*afe0*/  HADD2.F32 R121, -RZ, R152.H1_H1 ;  /* 0x30000098ff797230 */ /* 0x000fe40000004100 */
[C---:B------:R-:W-:Y:S01]  /*aff0*/  FMUL R47, R70.reuse, R54 ;  /* 0x00000036462f7220 */ /* 0x040fe20000400000 */
[C---:B------:R-:W-:Y:S01]  /*b000*/  FMUL R58, R70.reuse, R65 ;  /* 0x00000041463a7220 */ /* 0x040fe20000400000 */
[----:B------:R-:W-:Y:S01]  /*b010*/  FMUL R60, R70, R67 ;  /* 0x00000043463c7220 */ /* 0x000fe20000400000 */
[----:B------:R-:W-:Y:S01]  /*b020*/  F2FP.SATFINITE.E4M3.F32.PACK_AB_MERGE_C R5, R20, R11, RZ ;  /* 0x0000000b1405723e */ /* 0x000fe200048070ff */
[----:B------:R-:W-:Y:S01]  /*b030*/  FFMA R44, R73, R117, R44 ;  /* 0x00000075492c7223 */ /* 0x000fe2000000002c */
[C---:B------:R-:W-:Y:S01]  /*b040*/  FMUL R48, R70.reuse, R55 ;  /* 0x0000003746307220 */ /* 0x040fe20000400000 */
[----:B------:R-:W-:Y:S01]  /*b050*/  F2FP.SATFINITE.E4M3.F32.PACK_AB_MERGE_C R65, R9, R8, R78 ;  /* 0x000000080941723e */ /* 0x000fe2000480704e */
[----:B------:R-:W-:Y:S01]  /*b060*/  FFMA R45, R73, R118, R45 ;  /* 0x00000076492d7223 */ /* 0x000fe2000000002d */
[----:B------:R-:W-:Y:S01]  /*b070*/  F2FP.SATFINITE.E4M3.F32.PACK_AB_MERGE_C R67, R17, R16, R18 ;  /* 0x000000101143723e */ /* 0x000fe20004807012 */
[----:B------:R-:W-:Y:S01]  /*b080*/  FMUL R49, R70, R56 ;  /* 0x0000003846317220 */ /* 0x000fe20000400000 */
[C---:B------:R-:W-:Y:S01]  /*b090*/  FFMA R46, R73.reuse, R119, R46 ;  /* 0x00000077492e7223 */ /* 0x040fe2000000002e */
[--C-:B------:R-:W-:Y:S02]  /*b0a0*/  HADD2.F32 R124, -RZ, R153.reuse.H0_H0 ;  /* 0x20000099ff7c7230 */ /* 0x100fe40000004100 */
[C---:B------:R-:W-:Y:S01]  /*b0b0*/  FFMA R47, R73.reuse, R120, R47 ;  /* 0x00000078492f7223 */ /* 0x040fe2000000002f */
[----:B------:R1:W-:Y:S01]  /*b0c0*/  STS.128 [R137+UR44+0xa200], R64 ;  /* 0x00a2004089007988 */ /* 0x0003e20008000c2c */
[----:B------:R-:W-:Y:S01]  /*b0d0*/  HADD2.F32 R125, -RZ, R153.H1_H1 ;  /* 0x30000099ff7d7230 */ /* 0x000fe20000004100 */
[----:B------:R-:W-:Y:S01]  /*b0e0*/  F2FP.SATFINITE.E4M3.F32.PACK_AB_MERGE_C R5, R10, R7, R5 ;  /* 0x000000070a05723e */ /* 0x000fe20004807005 */
[C---:B------:R-:W-:Y:S01]  /*b0f0*/  FFMA R48, R73.reuse, R121, R48 ;  /* 0x0000007949307223 */ /* 0x040fe20000000030 */
[----:B------:R-:W-:Y:S01]  /*b100*/  F2FP.SATFINITE.E4M3.F32.PACK_AB_MERGE_C R7, R28, R27, RZ ;  /* 0x0000001b1c07723e */ /* 0x000fe200048070ff */
        /* <DEDUP_REMOVED lines=8> */
[----:B------:R-:W-:Y:S01]  /*b190*/  FMUL R56, R70, R63 ;  /* 0x0000003f46387220 */ /* 0x000fe20000400000 */
[----:B------:R-:W-:Y:S01]  /*b1a0*/  F2FP.SATFINITE.E4M3.F32.PACK_AB_MERGE_C R4, R2, R0, R3 ;  /* 0x000000000204723e */ /* 0x000fe20004807003 */
[C---:B------:R-:W-:Y:S01]  /*b1b0*/  FFMA R53, R73.reuse, R126, R53 ;  /* 0x0000007e49357223 */ /* 0x040fe20000000035 */
[----:B------:R-:W-:Y:S01]  /*b1c0*/  F2FP.SATFINITE.E4M3.F32.PACK_AB_MERGE_C R7, R26, R25, R7 ;  /* 0x000000191a07723e */ /* 0x000fe20004807007 */
[C---:B------:R-:W-:Y:S01]  /*b1d0*/  FFMA R54, R73.reuse, R127, R54 ;  /* 0x0000007f49367223 */ /* 0x040fe20000000036 */
[--C-:B------:R-:W-:Y:S02]  /*b1e0*/  HADD2.F32 R74, -RZ, R155.reuse.H0_H0 ;  /* 0x2000009bff4a7230 */ /* 0x100fe40000004100 */
[C---:B------:R-:W-:Y:S01]  /*b1f0*/  FFMA R55, R73.reuse, R128, R55 ;  /* 0x0000008049377223 */ /* 0x040fe20000000037 */
[----:B------:R-:W-:Y:S01]  /*b200*/  HADD2.F32 R131, -RZ, R155.H1_H1 ;  /* 0x3000009bff837230 */ /* 0x000fe20000004100 */
[----:B------:R1:W-:Y:S01]  /*b210*/  STS.128 [R176+0xa010], R4 ;  /* 0x00a01004b0007388 */ /* 0x0003e20000000c00 */
[----:B------:R-:W-:Y:S01]  /*b220*/  F2FP.SATFINITE.E4M3.F32.PACK_AB_MERGE_C R35, R36, R35, RZ ;  /* 0x000000232423723e */ /* 0x000fe200048070ff */
[C---:B------:R-:W-:Y:S01]  /*b230*/  FFMA R56, R73.reuse, R129, R56 ;  /* 0x0000008149387223 */ /* 0x040fe20000000038 */
[----:B------:R-:W-:Y:S01]  /*b240*/  F2FP.SATFINITE.E4M3.F32.PACK_AB_MERGE_C R39, R40, R39, RZ ;  /* 0x000000272827723e */ /* 0x000fe200048070ff */
[C---:B------:R-:W-:Y:S01]  /*b250*/  FFMA R57, R73.reuse, R72, R57 ;  /* 0x0000004849397223 */ /* 0x040fe20000000039 */
[----:B------:R-:W-:Y:S01]  /*b260*/  F2FP.SATFINITE.E4M3.F32.PACK_AB_MERGE_C R43, R44, R43, RZ ;  /* 0x0000002b2c2b723e */ /* 0x000fe200048070ff */
[C---:B------:R-:W-:Y:S01]  /*b270*/  FFMA R58, R73.reuse, R75, R58 ;  /* 0x0000004b493a7223 */ /* 0x040fe2000000003a */
[C---:B------:R-:W-:Y:S01]  /*b280*/  FFMA R59, R73.reuse, R74, R59 ;  /* 0x0000004a493b7223 */ /* 0x040fe2000000003b */
[----:B------:R-:W-:Y:S01]  /*b290*/  F2FP.SATFINITE.E4M3.F32.PACK_AB_MERGE_C R33, R34, R33, R35 ;  /* 0x000000212221723e */ /* 0x000fe20004807023 */
        /* <DEDUP_REMOVED lines=11> */
[----:B------:R-:W-:Y:S05]  /*b350*/  F2FP.SATFINITE.E4M3.F32.PACK_AB_MERGE_C R51, R58, R57, R59 ;  /* 0x000000393a33723e */ /* 0x000fea000480703b */
        /* <DEDUP_REMOVED lines=18> */
.L_x_131:
[----:B------:R-:W-:Y:S05]  /*b480*/  BSYNC.RECONVERGENT B0 ;  /* 0x0000000000007941 */ /* 0x000fea0003800200 */
.L_x_130:
[----:B------:R-:W-:Y:S01]  /*b490*/  R2UR UR4, R160 ;  /* 0x00000000a00472ca */ /* 0x000fe200000e0000 */
[----:B------:R-:W-:Y:S01]  /*b4a0*/  BAR.SYNC.DEFER_BLOCKING 0x1, 0x80 ;  /* 0x0042000000007b1d */ /* 0x000fe20000010000 */
[----:B------:R-:W-:Y:S01]  /*b4b0*/  ISETP.NE.AND P0, PT, R162, 0x2, PT ;  /* 0x00000002a200780c */ /* 0x000fe20003f05270 */
[----:B------:R-:W-:Y:S01]  /*b4c0*/  UISETP.NE.AND UP0, UPT, UR45, URZ, UPT ;  /* 0x000000ff2d00728c */ /* 0x000fe2000bf05270 */
[----:B------:R-:W-:Y:S01]  /*b4d0*/  ISETP.NE.AND P1, PT, R68, 0x2, PT ;  /* 0x000000024400780c */ /* 0x000fe20003f25270 */
[----:B------:R-:W-:Y:S01]  /*b4e0*/  UIADD3 UR20, UPT, UPT, UR37, UR59, URZ ;  /* 0x0000003b25147290 */ /* 0x000fe2000fffe0ff */
[----:B------:R-:W-:Y:S02]  /*b4f0*/  SEL R0, RZ, 0x1, P0 ;  /* 0x00000001ff007807 */ /* 0x000fe40000000000 */
[----:B------:R-:W-:Y:S02]  /*b500*/  SEL R3, RZ, 0x1, P1 ;  /* 0x00000001ff037807 */ /* 0x000fe40000800000 */
[----:B------:R-:W-:Y:S02]  /*b510*/  LOP3.LUT R167, R167, R0, RZ, 0x3c, !PT ;  /* 0x00000000a7a77212 */ /* 0x000fe400078e3cff */
[----:B------:R-:W-:Y:S01]  /*b520*/  LOP3.LUT R168, R168, R3, RZ, 0x3c, !PT ;  /* 0x00000003a8a87212 */ /* 0x000fe200078e3cff */
[----:B------:R-:W-:Y:S01]  /*b530*/  UIADD3 UR16, UPT, UPT, UR38, UR4, URZ ;  /* 0x0000000426107290 */ /* 0x000fe2000fffe0ff */
[----:B------:R-:W-:Y:S02]  /*b540*/  SEL R162, R162, RZ, P0 ;  /* 0x000000ffa2a27207 */ /* 0x000fe40000000000 */
[----:B------:R-:W-:Y:S01]  /*b550*/  SEL R68, R68, RZ, P1 ;  /* 0x000000ff44447207 */ /* 0x000fe20000800000 */
[----:B------:R-:W-:Y:S01]  /*b560*/  UMOV UR36, UR58 ;  /* 0x0000003a00247c82 */ /* 0x000fe20008000000 */
[----:B------:R-:W-:Y:S07]  /*b570*/  BRA.U UP0, `(.L_x_132) ;  /* 0xffffff9900747547 */ /* 0x000fee000b83ffff */
[----:B------:R-:W-:Y:S05]  /*b580*/  EXIT ;  /* 0x000000000000794d */ /* 0x000fea0003800000 */
.L_x_24:
[----:B--2---:R2:W3:Y:S02]  /*b590*/  SYNCS.PHASECHK.TRANS64.TRYWAIT P0, [R0+URZ+0xe0], R3 ;  /* 0x0000e003000075a7 */ /* 0x0044e400080011ff */
[----:B---3--:R-:W-:Y:S05]  /*b5a0*/  @!P0 NANOSLEEP.SYNCS 0x989680 ;  /* 0x009896800000895d */ /* 0x008fea0003900000 */
[----:B------:R-:W3:Y:S02]  /*b5b0*/  @!P0 SYNCS.PHASECHK.TRANS64 P0, [R0+URZ+0xe0], R3 ;  /* 0x0000e003000085a7 */ /* 0x000ee400080010ff */
[----:B---3--:R-:W-:Y:S05]  /*b5c0*/  @!P0 BRA `(.L_x_24) ;  /* 0xfffffffc00f08947 */ /* 0x008fea000383ffff */
[----:B------:R-:W-:Y:S05]  /*b5d0*/  BRA `(.L_x_133) ;  /* 0xffffff6000ac7947 */ /* 0x000fea000383ffff */
.L_x_27:
[----:B--2---:R-:W-:-:S07]  /*b5e0*/  MOV R0, UR33 ;  /* 0x0000002100007c02 */ /* 0x004fce0008000f00 */
.L_x_134:
[----:B--2---:R2:W3:Y:S02]  /*b5f0*/  SYNCS.PHASECHK.TRANS64.TRYWAIT P0, [R0+URZ+0x20], R3 ;  /* 0x00002003000075a7 */ /* 0x0044e400080011ff */
[----:B---3--:R-:W-:Y:S05]  /*b600*/  @!P0 NANOSLEEP.SYNCS 0x989680 ;  /* 0x009896800000895d */ /* 0x008fea0003900000 */
[----:B------:R-:W3:Y:S02]  /*b610*/  @!P0 SYNCS.PHASECHK.TRANS64 P0, [R0+URZ+0x20], R3 ;  /* 0x00002003000085a7 */ /* 0x000ee400080010ff */
[----:B---3--:R-:W-:Y:S05]  /*b620*/  @!P0 BRA `(.L_x_134) ;  /* 0xfffffffc00f08947 */ /* 0x008fea000383ffff */
[----:B------:R-:W-:Y:S05]  /*b630*/  BRA `(.L_x_26) ;  /* 0xffffff6000ec7947 */ /* 0x000fea000383ffff */
.L_x_34:
[----:B-1----:R-:W-:-:S07]  /*b640*/  MOV R0, UR17 ;  /* 0x0000001100007c02 */ /* 0x002fce0008000f00 */
.L_x_135:
[----:B-1----:R1:W2:Y:S02]  /*b650*/  SYNCS.PHASECHK.TRANS64.TRYWAIT P0, [R0+URZ+0x20], R3 ;  /* 0x00002003000075a7 */ /* 0x0022a400080011ff */
[----:B--2---:R-:W-:Y:S05]  /*b660*/  @!P0 NANOSLEEP.SYNCS 0x989680 ;  /* 0x009896800000895d */ /* 0x004fea0003900000 */
[----:B------:R-:W2:Y:S02]  /*b670*/  @!P0 SYNCS.PHASECHK.TRANS64 P0, [R0+URZ+0x20], R3 ;  /* 0x00002003000085a7 */ /* 0x000ea400080010ff */
[----:B--2---:R-:W-:Y:S05]  /*b680*/  @!P0 BRA `(.L_x_135) ;  /* 0xfffffffc00f08947 */ /* 0x004fea000383ffff */
[----:B------:R-:W-:Y:S05]  /*b690*/  BRA `(.L_x_33) ;  /* 0xffffff6400a87947 */ /* 0x000fea000383ffff */
.L_x_39:
[----:B-1----:R1:W2:Y:S02]  /*b6a0*/  SYNCS.PHASECHK.TRANS64.TRYWAIT P0, [R3+URZ+0x90], R0 ;  /* 0x00009000030075a7 */ /* 0x0022a400080011ff */
[----:B--2---:R-:W-:Y:S05]  /*b6b0*/  @!P0 NANOSLEEP.SYNCS 0x989680 ;  /* 0x009896800000895d */ /* 0x004fea0003900000 */
[----:B------:R-:W2:Y:S02]  /*b6c0*/  @!P0 SYNCS.PHASECHK.TRANS64 P0, [R3+URZ+0x90], R0 ;  /* 0x00009000030085a7 */ /* 0x000ea400080010ff */
[----:B--2---:R-:W-:Y:S05]  /*b6d0*/  @!P0 BRA `(.L_x_39) ;  /* 0xfffffffc00f08947 */ /* 0x004fea000383ffff */
[----:B------:R-:W-:Y:S05]  /*b6e0*/  BRA `(.L_x_136) ;  /* 0xffffff6800487947 */ /* 0x000fea000383ffff */
.L_x_43:
[----:B-1----:R-:W-:-:S07]  /*b6f0*/  MOV R0, UR4 ;  /* 0x0000000400007c02 */ /* 0x002fce0008000f00 */
.L_x_137:
[----:B-1----:R1:W2:Y:S02]  /*b700*/  SYNCS.PHASECHK.TRANS64.TRYWAIT P0, [R0+URZ], R3 ;  /* 0x00000003000075a7 */ /* 0x0022a400080011ff */
[----:B--2---:R-:W-:Y:S05]  /*b710*/  @!P0 NANOSLEEP.SYNCS 0x989680 ;  /* 0x009896800000895d */ /* 0x004fea0003900000 */
[----:B------:R-:W2:Y:S02]  /*b720*/  @!P0 SYNCS.PHASECHK.TRANS64 P0, [R0+URZ], R3 ;  /* 0x00000003000085a7 */ /* 0x000ea400080010ff */
[----:B--2---:R-:W-:Y:S05]  /*b730*/  @!P0 BRA `(.L_x_137) ;  /* 0xfffffffc00f08947 */ /* 0x004fea000383ffff */
[----:B------:R-:W-:Y:S05]  /*b740*/  BRA `(.L_x_138) ;  /* 0xffffff6c00f07947 */ /* 0x000fea000383ffff */
.L_x_44:
[----:B------:R-:W-:-:S07]  /*b750*/  MOV R0, UR5 ;  /* 0x0000000500007c02 */ /* 0x000fce0008000f00 */
.L_x_139:
[----:B-1----:R1:W2:Y:S02]  /*b760*/  SYNCS.PHASECHK.TRANS64.TRYWAIT P0, [R0+URZ], R3 ;  /* 0x00000003000075a7 */ /* 0x0022a400080011ff */
[----:B--2---:R-:W-:Y:S05]  /*b770*/  @!P0 NANOSLEEP.SYNCS 0x989680 ;  /* 0x009896800000895d */ /* 0x004fea0003900000 */
[----:B------:R-:W2:Y:S02]  /*b780*/  @!P0 SYNCS.PHASECHK.TRANS64 P0, [R0+URZ], R3 ;  /* 0x00000003000085a7 */ /* 0x000ea400080010ff */
[----:B--2---:R-:W-:Y:S05]  /*b790*/  @!P0 BRA `(.L_x_139) ;  /* 0xfffffffc00f08947 */ /* 0x004fea000383ffff */
[----:B------:R-:W-:Y:S05]  /*b7a0*/  BRA `(.L_x_140) ;  /* 0xffffff6c00fc7947 */ /* 0x000fea000383ffff */
.L_x_45:
[----:B------:R-:W-:-:S07]  /*b7b0*/  MOV R0, UR5 ;  /* 0x0000000500007c02 */ /* 0x000fce0008000f00 */
.L_x_141:
[----:B-1----:R1:W2:Y:S02]  /*b7c0*/  SYNCS.PHASECHK.TRANS64.TRYWAIT P0, [R0+URZ], R3 ;  /* 0x00000003000075a7 */ /* 0x0022a400080011ff */
[----:B--2---:R-:W-:Y:S05]  /*b7d0*/  @!P0 NANOSLEEP.SYNCS 0x989680 ;  /* 0x009896800000895d */ /* 0x004fea0003900000 */
[----:B------:R-:W2:Y:S02]  /*b7e0*/  @!P0 SYNCS.PHASECHK.TRANS64 P0, [R0+URZ], R3 ;  /* 0x00000003000085a7 */ /* 0x000ea400080010ff */
[----:B--2---:R-:W-:Y:S05]  /*b7f0*/  @!P0 BRA `(.L_x_141) ;  /* 0xfffffffc00f08947 */ /* 0x004fea000383ffff */
[----:B------:R-:W-:Y:S05]  /*b800*/  BRA `(.L_x_142) ;  /* 0xffffff7000087947 */ /* 0x000fea000383ffff */
.L_x_48:
[----:B-1----:R1:W2:Y:S02]  /*b810*/  SYNCS.PHASECHK.TRANS64.TRYWAIT P0, [R2+URZ+0xd0], R5 ;  /* 0x0000d005020075a7 */ /* 0x0022a400080011ff */
[----:B--2---:R-:W-:Y:S05]  /*b820*/  @!P0 NANOSLEEP.SYNCS 0x989680 ;  /* 0x009896800000895d */ /* 0x004fea0003900000 */
[----:B------:R-:W2:Y:S02]  /*b830*/  @!P0 SYNCS.PHASECHK.TRANS64 P0, [R2+URZ+0xd0], R5 ;  /* 0x0000d005020085a7 */ /* 0x000ea400080010ff */
[----:B--2---:R-:W-:Y:S05]  /*b840*/  @!P0 BRA `(.L_x_48) ;  /* 0xfffffffc00f08947 */ /* 0x004fea000383ffff */
[----:B------:R-:W-:Y:S05]  /*b850*/  BRA `(.L_x_143) ;  /* 0xffffff70006c7947 */ /* 0x000fea000383ffff */
.L_x_49:
[----:B------:R-:W-:-:S07]  /*b860*/  MOV R2, UR4 ;  /* 0x0000000400027c02 */ /* 0x000fce0008000f00 */
.L_x_144:
[----:B-1----:R1:W2:Y:S02]  /*b870*/  SYNCS.PHASECHK.TRANS64.TRYWAIT P0, [R2+URZ+0xa0], R5 ;  /* 0x0000a005020075a7 */ /* 0x0022a400080011ff */
[----:B--2---:R-:W-:Y:S05]  /*b880*/  @!P0 NANOSLEEP.SYNCS 0x989680 ;  /* 0x009896800000895d */ /* 0x004fea0003900000 */
[----:B------:R-:W2:Y:S02]  /*b890*/  @!P0 SYNCS.PHASECHK.TRANS64 P0, [R2+URZ+0xa0], R5 ;  /* 0x0000a005020085a7 */ /* 0x000ea400080010ff */
[----:B--2---:R-:W-:Y:S05]  /*b8a0*/  @!P0 BRA `(.L_x_144) ;  /* 0xfffffffc00f08947 */ /* 0x004fea000383ffff */
[----:B------:R-:W-:Y:S05]  /*b8b0*/  BRA `(.L_x_145) ;  /* 0xffffff70007c7947 */ /* 0x000fea000383ffff */
.L_x_50:
[----:B-1----:R1:W2:Y:S02]  /*b8c0*/  SYNCS.PHASECHK.TRANS64.TRYWAIT P1, [R2+URZ+0x90], R5 ;  /* 0x00009005020075a7 */ /* 0x0022a400080211ff */
[----:B--2---:R-:W-:Y:S05]  /*b8d0*/  @!P1 NANOSLEEP.SYNCS 0x989680 ;  /* 0x009896800000995d */ /* 0x004fea0003900000 */
[----:B------:R-:W2:Y:S02]  /*b8e0*/  @!P1 SYNCS.PHASECHK.TRANS64 P1, [R2+URZ+0x90], R5 ;  /* 0x00009005020095a7 */ /* 0x000ea400080210ff */
[----:B--2---:R-:W-:Y:S05]  /*b8f0*/  @!P1 BRA `(.L_x_50) ;  /* 0xfffffffc00f09947 */ /* 0x004fea000383ffff */
[----:B------:R-:W-:Y:S05]  /*b900*/  BRA `(.L_x_146) ;  /* 0xffffff7000ac7947 */ /* 0x000fea000383ffff */
.L_x_53:
[----:B------:R-:W-:-:S07]  /*b910*/  MOV R0, UR4 ;  /* 0x0000000400007c02 */ /* 0x000fce0008000f00 */
.L_x_147:
[----:B-1----:R1:W2:Y:S02]  /*b920*/  SYNCS.PHASECHK.TRANS64.TRYWAIT P0, [R0+URZ+0xa0], R3 ;  /* 0x0000a003000075a7 */ /* 0x0022a400080011ff */
[----:B--2---:R-:W-:Y:S05]  /*b930*/  @!P0 NANOSLEEP.SYNCS 0x989680 ;  /* 0x009896800000895d */ /* 0x004fea0003900000 */
[----:B------:R-:W2:Y:S02]  /*b940*/  @!P0 SYNCS.PHASECHK.TRANS64 P0, [R0+URZ+0xa0], R3 ;  /* 0x0000a003000085a7 */ /* 0x000ea400080010ff */
[----:B--2---:R-:W-:Y:S05]  /*b950*/  @!P0 BRA `(.L_x_147) ;  /* 0xfffffffc00f08947 */ /* 0x004fea000383ffff */
[----:B------:R-:W-:Y:S05]  /*b960*/  BRA `(.L_x_52) ;  /* 0xffffff7400007947 */ /* 0x000fea000383ffff */
.L_x_60:
[----:B-1----:R1:W2:Y:S02]  /*b970*/  SYNCS.PHASECHK.TRANS64.TRYWAIT P1, [R0+URZ+0x90], R5 ;  /* 0x00009005000075a7 */ /* 0x0022a400080211ff */
[----:B--2---:R-:W-:Y:S05]  /*b980*/  @!P1 NANOSLEEP.SYNCS 0x989680 ;  /* 0x009896800000995d */ /* 0x004fea0003900000 */
[----:B------:R-:W2:Y:S02]  /*b990*/  @!P1 SYNCS.PHASECHK.TRANS64 P1, [R0+URZ+0x90], R5 ;  /* 0x00009005000095a7 */ /* 0x000ea400080210ff */
[----:B--2---:R-:W-:Y:S05]  /*b9a0*/  @!P1 BRA `(.L_x_60) ;  /* 0xfffffffc00f09947 */ /* 0x004fea000383ffff */
[----:B------:R-:W-:Y:S05]  /*b9b0*/  BRA `(.L_x_148) ;  /* 0xffffff7800607947 */ /* 0x000fea000383ffff */
.L_x_61:
[----:B------:R-:W-:-:S07]  /*b9c0*/  MOV R3, UR18 ;  /* 0x0000001200037c02 */ /* 0x000fce0008000f00 */
.L_x_149:
[----:B-1----:R1:W2:Y:S02]  /*b9d0*/  SYNCS.PHASECHK.TRANS64.TRYWAIT P0, [R3+URZ+0xc0], R0 ;  /* 0x0000c000030075a7 */ /* 0x0022a400080011ff */
[----:B--2---:R-:W-:Y:S05]  /*b9e0*/  @!P0 NANOSLEEP.SYNCS 0x989680 ;  /* 0x009896800000895d */ /* 0x004fea0003900000 */
[----:B------:R-:W2:Y:S02]  /*b9f0*/  @!P0 SYNCS.PHASECHK.TRANS64 P0, [R3+URZ+0xc0], R0 ;  /* 0x0000c000030085a7 */ /* 0x000ea400080010ff */
[----:B--2---:R-:W-:Y:S05]  /*ba00*/  @!P0 BRA `(.L_x_149) ;  /* 0xfffffffc00f08947 */ /* 0x004fea000383ffff */
[----:B------:R-:W-:Y:S05]  /*ba10*/  BRA `(.L_x_150) ;  /* 0xffffff7800947947 */ /* 0x000fea000383ffff */
.L_x_64:
[----:B------:R-:W-:Y:S07]  /*ba20*/  MOV R0, UR6 ;  /* 0x0000000600007c02 */ /* 0x000fee0008000f00 */
.L_x_151:
[----:B-1----:R1:W2:Y:S02]  /*ba30*/  SYNCS.PHASECHK.TRANS64.TRYWAIT P0, [R0+URZ], R3 ;  /* 0x00000003000075a7 */ /* 0x0022a400080011ff */
[----:B--2---:R-:W-:Y:S05]  /*ba40*/  @!P0 NANOSLEEP.SYNCS 0x989680 ;  /* 0x009896800000895d */ /* 0x004fea0003900000 */
[----:B------:R-:W2:Y:S02]  /*ba50*/  @!P0 SYNCS.PHASECHK.TRANS64 P0, [R0+URZ], R3 ;  /* 0x00000003000085a7 */ /* 0x000ea400080010ff */
[----:B--2---:R-:W-:Y:S05]  /*ba60*/  @!P0 BRA `(.L_x_151) ;  /* 0xfffffffc00f08947 */ /* 0x004fea000383ffff */
[----:B------:R-:W-:Y:S05]  /*ba70*/  BRA `(.L_x_63) ;  /* 0xffffff7800b47947 */ /* 0x000fea000383ffff */
.L_x_67:
[----:B------:R-:W-:-:S07]  /*ba80*/  MOV R0, UR4 ;  /* 0x0000000400007c02 */ /* 0x000fce0008000f00 */
.L_x_152:
[----:B--2---:R2:W4:Y:S02]  /*ba90*/  SYNCS.PHASECHK.TRANS64.TRYWAIT P0, [R0+URZ], R3 ;  /* 0x00000003000075a7 */ /* 0x00452400080011ff */
[----:B----4-:R-:W-:Y:S05]  /*baa0*/  @!P0 NANOSLEEP.SYNCS 0x989680 ;  /* 0x009896800000895d */ /* 0x010fea0003900000 */
[----:B------:R-:W4:Y:S02]  /*bab0*/  @!P0 SYNCS.PHASECHK.TRANS64 P0, [R0+URZ], R3 ;  /* 0x00000003000085a7 */ /* 0x000f2400080010ff */
[----:B----4-:R-:W-:Y:S05]  /*bac0*/  @!P0 BRA `(.L_x_152) ;  /* 0xfffffffc00f08947 */ /* 0x010fea000383ffff */
[----:B------:R-:W-:Y:S05]  /*bad0*/  BRA `(.L_x_153) ;  /* 0xffffff7c00547947 */ /* 0x000fea000383ffff */
.L_x_68:
[----:B------:R-:W-:-:S07]  /*bae0*/  MOV R0, UR4 ;  /* 0x0000000400007c02 */ /* 0x000fce0008000f00 */
.L_x_154:
[----:B-1----:R1:W2:Y:S02]  /*baf0*/  SYNCS.PHASECHK.TRANS64.TRYWAIT P0, [R0+URZ], R3 ;  /* 0x00000003000075a7 */ /* 0x0022a400080011ff */
[----:B--2---:R-:W-:Y:S05]  /*bb00*/  @!P0 NANOSLEEP.SYNCS 0x989680 ;  /* 0x009896800000895d */ /* 0x004fea0003900000 */
[----:B------:R-:W2:Y:S02]  /*bb10*/  @!P0 SYNCS.PHASECHK.TRANS64 P0, [R0+URZ], R3 ;  /* 0x00000003000085a7 */ /* 0x000ea400080010ff */
[----:B--2---:R-:W-:Y:S05]  /*bb20*/  @!P0 BRA `(.L_x_154) ;  /* 0xfffffffc00f08947 */ /* 0x004fea000383ffff */
[----:B------:R-:W-:Y:S05]  /*bb30*/  BRA `(.L_x_155) ;  /* 0xffffff7c00607947 */ /* 0x000fea000383ffff */
.L_x_73:
[----:B--2---:R2:W3:Y:S02]  /*bb40*/  SYNCS.PHASECHK.TRANS64.TRYWAIT P0, [R12+URZ+0x90], R9 ;  /* 0x000090090c0075a7 */ /* 0x0044e400080011ff */
[----:B---3--:R-:W-:Y:S05]  /*bb50*/  @!P0 NANOSLEEP.SYNCS 0x989680 ;  /* 0x009896800000895d */ /* 0x008fea0003900000 */
[----:B------:R-:W3:Y:S02]  /*bb60*/  @!P0 SYNCS.PHASECHK.TRANS64 P0, [R12+URZ+0x90], R9 ;  /* 0x000090090c0085a7 */ /* 0x000ee400080010ff */
[----:B---3--:R-:W-:Y:S05]  /*bb70*/  @!P0 BRA `(.L_x_73) ;  /* 0xfffffffc00f08947 */ /* 0x008fea000383ffff */
[----:B------:R-:W-:Y:S05]  /*bb80*/  BRA `(.L_x_156) ;  /* 0xffffff8000907947 */ /* 0x000fea000383ffff */
.L_x_76:
[----:B------:R-:W-:Y:S07]  /*bb90*/  MOV R0, UR21 ;  /* 0x0000001500007c02 */ /* 0x000fee0008000f00 */
.L_x_157:
[----:B--2---:R2:W3:Y:S02]  /*bba0*/  SYNCS.PHASECHK.TRANS64.TRYWAIT P2, [R0+URZ+0x88], R11 ;  /* 0x0000880b000075a7 */ /* 0x0044e400080411ff */
[----:B---3--:R-:W-:Y:S05]  /*bbb0*/  @!P2 NANOSLEEP.SYNCS 0x989680 ;  /* 0x009896800000a95d */ /* 0x008fea0003900000 */
[----:B------:R-:W3:Y:S02]  /*bbc0*/  @!P2 SYNCS.PHASECHK.TRANS64 P2, [R0+URZ+0x88], R11 ;  /* 0x0000880b0000a5a7 */ /* 0x000ee400080410ff */
[----:B---3--:R-:W-:Y:S05]  /*bbd0*/  @!P2 BRA `(.L_x_157) ;  /* 0xfffffffc00f0a947 */ /* 0x008fea000383ffff */
[----:B------:R-:W-:Y:S05]  /*bbe0*/  BRA `(.L_x_75) ;  /* 0xffffff8400f87947 */ /* 0x000fea000383ffff */
.L_x_79:
[----:B--2---:R-:W-:Y:S07]  /*bbf0*/  MOV R0, UR21 ;  /* 0x0000001500007c02 */ /* 0x004fee0008000f00 */
.L_x_158:
[----:B--2---:R2:W3:Y:S02]  /*bc00*/  SYNCS.PHASECHK.TRANS64.TRYWAIT P0, [R0+URZ+0x60], R9 ;  /* 0x00006009000075a7 */ /* 0x0044e400080011ff */
[----:B---3--:R-:W-:Y:S05]  /*bc10*/  @!P0 NANOSLEEP.SYNCS 0x989680 ;  /* 0x009896800000895d */ /* 0x008fea0003900000 */
[----:B------:R-:W3:Y:S02]  /*bc20*/  @!P0 SYNCS.PHASECHK.TRANS64 P0, [R0+URZ+0x60], R9 ;  /* 0x00006009000085a7 */ /* 0x000ee400080010ff */
[----:B---3--:R-:W-:Y:S05]  /*bc30*/  @!P0 BRA `(.L_x_158) ;  /* 0xfffffffc00f08947 */ /* 0x008fea000383ffff */
[----:B------:R-:W-:Y:S05]  /*bc40*/  BRA `(.L_x_159) ;  /* 0xffffff8800547947 */ /* 0x000fea000383ffff */
.L_x_80:
[----:B------:R-:W-:Y:S07]  /*bc50*/  MOV R0, UR21 ;  /* 0x0000001500007c02 */ /* 0x000fee0008000f00 */
.L_x_160:
[----:B--2---:R2:W3:Y:S02]  /*bc60*/  SYNCS.PHASECHK.TRANS64.TRYWAIT P0, [R0+URZ+0x68], R9 ;  /* 0x00006809000075a7 */ /* 0x0044e400080011ff */
[----:B---3--:R-:W-:Y:S05]  /*bc70*/  @!P0 NANOSLEEP.SYNCS 0x989680 ;  /* 0x009896800000895d */ /* 0x008fea0003900000 */
[----:B------:R-:W3:Y:S02]  /*bc80*/  @!P0 SYNCS.PHASECHK.TRANS64 P0, [R0+URZ+0x68], R9 ;  /* 0x00006809000085a7 */ /* 0x000ee400080010ff */
[----:B---3--:R-:W-:Y:S05]  /*bc90*/  @!P0 BRA `(.L_x_160) ;  /* 0xfffffffc00f08947 */ /* 0x008fea000383ffff */
[----:B------:R-:W-:Y:S05]  /*bca0*/  BRA `(.L_x_161) ;  /* 0xffffff88008c7947 */ /* 0x000fea000383ffff */
.L_x_81:
[----:B------:R-:W-:Y:S07]  /*bcb0*/  MOV R0, UR21 ;  /* 0x0000001500007c02 */ /* 0x000fee0008000f00 */
.L_x_162:
[----:B--2---:R2:W3:Y:S02]  /*bcc0*/  SYNCS.PHASECHK.TRANS64.TRYWAIT P0, [R0+URZ+0x70], R9 ;  /* 0x00007009000075a7 */ /* 0x0044e400080011ff */
[----:B---3--:R-:W-:Y:S05]  /*bcd0*/  @!P0 NANOSLEEP.SYNCS 0x989680 ;  /* 0x009896800000895d */ /* 0x008fea0003900000 */
[----:B------:R-:W3:Y:S02]  /*bce0*/  @!P0 SYNCS.PHASECHK.TRANS64 P0, [R0+URZ+0x70], R9 ;  /* 0x00007009000085a7 */ /* 0x000ee400080010ff */
[----:B---3--:R-:W-:Y:S05]  /*bcf0*/  @!P0 BRA `(.L_x_162) ;  /* 0xfffffffc00f08947 */ /* 0x008fea000383ffff */
[----:B------:R-:W-:Y:S05]  /*bd00*/  BRA `(.L_x_163) ;  /* 0xffffff8800d07947 */ /* 0x000fea000383ffff */
.L_x_82:
[----:B------:R-:W-:Y:S07]  /*bd10*/  MOV R0, UR21 ;  /* 0x0000001500007c02 */ /* 0x000fee0008000f00 */
.L_x_164:
[----:B--2---:R2:W3:Y:S02]  /*bd20*/  SYNCS.PHASECHK.TRANS64.TRYWAIT P0, [R0+URZ+0x78], R9 ;  /* 0x00007809000075a7 */ /* 0x0044e400080011ff */
[----:B---3--:R-:W-:Y:S05]  /*bd30*/  @!P0 NANOSLEEP.SYNCS 0x989680 ;  /* 0x009896800000895d */ /* 0x008fea0003900000 */
[----:B------:R-:W3:Y:S02]  /*bd40*/  @!P0 SYNCS.PHASECHK.TRANS64 P0, [R0+URZ+0x78], R9 ;  /* 0x00007809000085a7 */ /* 0x000ee400080010ff */
[----:B---3--:R-:W-:Y:S05]  /*bd50*/  @!P0 BRA `(.L_x_164) ;  /* 0xfffffffc00f08947 */ /* 0x008fea000383ffff */
[----:B------:R-:W-:Y:S05]  /*bd60*/  BRA `(.L_x_165) ;  /* 0xffffff8c00107947 */ /* 0x000fea000383ffff */
.L_x_84:
[----:B------:R-:W-:-:S07]  /*bd70*/  MOV R0, UR21 ;  /* 0x0000001500007c02 */ /* 0x000fce0008000f00 */
.L_x_166:
[----:B---3--:R3:W4:Y:S02]  /*bd80*/  SYNCS.PHASECHK.TRANS64.TRYWAIT P0, [R0+URZ+0x60], R3 ;  /* 0x00006003000075a7 */ /* 0x00872400080011ff */
[----:B----4-:R-:W-:Y:S05]  /*bd90*/  @!P0 NANOSLEEP.SYNCS 0x989680 ;  /* 0x009896800000895d */ /* 0x010fea0003900000 */
[----:B------:R-:W4:Y:S02]  /*bda0*/  @!P0 SYNCS.PHASECHK.TRANS64 P0, [R0+URZ+0x60], R3 ;  /* 0x00006003000085a7 */ /* 0x000f2400080010ff */
[----:B----4-:R-:W-:Y:S05]  /*bdb0*/  @!P0 BRA `(.L_x_166) ;  /* 0xfffffffc00f08947 */ /* 0x010fea000383ffff */
[----:B------:R-:W-:Y:S05]  /*bdc0*/  BRA `(.L_x_167) ;  /* 0xffffff8c00847947 */ /* 0x000fea000383ffff */
.L_x_85:
[----:B---3--:R-:W-:-:S07]  /*bdd0*/  MOV R0, UR21 ;  /* 0x0000001500007c02 */ /* 0x008fce0008000f00 */
.L_x_168:
[----:B---3--:R3:W4:Y:S02]  /*bde0*/  SYNCS.PHASECHK.TRANS64.TRYWAIT P0, [R0+URZ+0x68], R3 ;  /* 0x00006803000075a7 */ /* 0x00872400080011ff */
[----:B----4-:R-:W-:Y:S05]  /*bdf0*/  @!P0 NANOSLEEP.SYNCS 0x989680 ;  /* 0x009896800000895d */ /* 0x010fea0003900000 */
[----:B------:R-:W4:Y:S02]  /*be00*/  @!P0 SYNCS.PHASECHK.TRANS64 P0, [R0+URZ+0x68], R3 ;  /* 0x00006803000085a7 */ /* 0x000f2400080010ff */
[----:B----4-:R-:W-:Y:S05]  /*be10*/  @!P0 BRA `(.L_x_168) ;  /* 0xfffffffc00f08947 */ /* 0x010fea000383ffff */
[----:B------:R-:W-:Y:S05]  /*be20*/  BRA `(.L_x_169) ;  /* 0xffffff8c00747947 */ /* 0x000fea000383ffff */
.L_x_86:
[----:B---3--:R-:W-:-:S07]  /*be30*/  MOV R0, UR21 ;  /* 0x0000001500007c02 */ /* 0x008fce0008000f00 */
.L_x_170:
[----:B---3--:R3:W4:Y:S02]  /*be40*/  SYNCS.PHASECHK.TRANS64.TRYWAIT P0, [R0+URZ+0x70], R3 ;  /* 0x00007003000075a7 */ /* 0x00872400080011ff */
[----:B----4-:R-:W-:Y:S05]  /*be50*/  @!P0 NANOSLEEP.SYNCS 0x989680 ;  /* 0x009896800000895d */ /* 0x010fea0003900000 */
[----:B------:R-:W4:Y:S02]  /*be60*/  @!P0 SYNCS.PHASECHK.TRANS64 P0, [R0+URZ+0x70], R3 ;  /* 0x00007003000085a7 */ /* 0x000f2400080010ff */
[----:B----4-:R-:W-:Y:S05]  /*be70*/  @!P0 BRA `(.L_x_170) ;  /* 0xfffffffc00f08947 */ /* 0x010fea000383ffff */
[----:B------:R-:W-:Y:S05]  /*be80*/  BRA `(.L_x_171) ;  /* 0xffffff8c00647947 */ /* 0x000fea000383ffff */
.L_x_88:
[----:B-1----:R1:W2:Y:S02]  /*be90*/  SYNCS.PHASECHK.TRANS64.TRYWAIT P0, [R3+URZ+0x90], R0 ;  /* 0x00009000030075a7 */ /* 0x0022a400080011ff */
[----:B--2---:R-:W-:Y:S05]  /*bea0*/  @!P0 NANOSLEEP.SYNCS 0x989680 ;  /* 0x009896800000895d */ /* 0x004fea0003900000 */
[----:B------:R-:W2:Y:S02]  /*beb0*/  @!P0 SYNCS.PHASECHK.TRANS64 P0, [R3+URZ+0x90], R0 ;  /* 0x00009000030085a7 */ /* 0x000ea400080010ff */
[----:B--2---:R-:W-:Y:S05]  /*bec0*/  @!P0 BRA `(.L_x_88) ;  /* 0xfffffffc00f08947 */ /* 0x004fea000383ffff */
[----:B------:R-:W-:Y:S05]  /*bed0*/  BRA `(.L_x_172) ;  /* 0xffffff9000307947 */ /* 0x000fea000383ffff */
.L_x_99:
[----:B--2---:R2:W1:Y:S02]  /*bee0*/  SYNCS.PHASECHK.TRANS64.TRYWAIT P1, [R3+URZ+0x40], R2 ;  /* 0x00004002030075a7 */ /* 0x00446400080211ff */
[----:B-1----:R-:W-:Y:S05]  /*bef0*/  @!P1 NANOSLEEP.SYNCS 0x989680 ;  /* 0x009896800000995d */ /* 0x002fea0003900000 */
[----:B------:R-:W1:Y:S02]  /*bf00*/  @!P1 SYNCS.PHASECHK.TRANS64 P1, [R3+URZ+0x40], R2 ;  /* 0x00004002030095a7 */ /* 0x000e6400080210ff */
[----:B-1----:R-:W-:Y:S05]  /*bf10*/  @!P1 BRA `(.L_x_99) ;  /* 0xfffffffc00f09947 */ /* 0x002fea000383ffff */
[----:B------:R-:W-:Y:S05]  /*bf20*/  BRA `(.L_x_98) ;  /* 0xffffff9c00b47947 */ /* 0x000fea000383ffff */
.L_x_101:
[----:B--2---:R2:W4:Y:S02]  /*bf30*/  SYNCS.PHASECHK.TRANS64.TRYWAIT P0, [R177+URZ+0xb0], R4 ;  /* 0x0000b004b10075a7 */ /* 0x00452400080011ff */
[----:B----4-:R-:W-:Y:S05]  /*bf40*/  @!P0 NANOSLEEP.SYNCS 0x989680 ;  /* 0x009896800000895d */ /* 0x010fea0003900000 */
[----:B------:R-:W4:Y:S02]  /*bf50*/  @!P0 SYNCS.PHASECHK.TRANS64 P0, [R177+URZ+0xb0], R4 ;  /* 0x0000b004b10085a7 */ /* 0x000f2400080010ff */
[----:B----4-:R-:W-:Y:S05]  /*bf60*/  @!P0 BRA `(.L_x_101) ;  /* 0xfffffffc00f08947 */ /* 0x010fea000383ffff */
[----:B------:R-:W-:Y:S05]  /*bf70*/  BRA `(.L_x_100) ;  /* 0xffffffa0000c7947 */ /* 0x000fea000383ffff */
.L_x_110:
[----:B---3--:R3:W4:Y:S02]  /*bf80*/  SYNCS.PHASECHK.TRANS64.TRYWAIT P0, [R190+URZ+0x40], R5 ;  /* 0x00004005be0075a7 */ /* 0x00872400080011ff */
[----:B----4-:R-:W-:Y:S05]  /*bf90*/  @!P0 NANOSLEEP.SYNCS 0x989680 ;  /* 0x009896800000895d */ /* 0x010fea0003900000 */
[----:B------:R-:W4:Y:S02]  /*bfa0*/  @!P0 SYNCS.PHASECHK.TRANS64 P0, [R190+URZ+0x40], R5 ;  /* 0x00004005be0085a7 */ /* 0x000f2400080010ff */
[----:B----4-:R-:W-:Y:S05]  /*bfb0*/  @!P0 BRA `(.L_x_110) ;  /* 0xfffffffc00f08947 */ /* 0x010fea000383ffff */
[----:B------:R-:W-:Y:S05]  /*bfc0*/  BRA `(.L_x_109) ;  /* 0xffffffb4001c7947 */ /* 0x000fea000383ffff */
.L_x_119:
[----:B---3--:R3:W4:Y:S02]  /*bfd0*/  SYNCS.PHASECHK.TRANS64.TRYWAIT P0, [R0+URZ+0x40], R7 ;  /* 0x00004007000075a7 */ /* 0x00872400080011ff */
[----:B----4-:R-:W-:Y:S05]  /*bfe0*/  @!P0 NANOSLEEP.SYNCS 0x989680 ;  /* 0x009896800000895d */ /* 0x010fea0003900000 */
[----:B------:R-:W4:Y:S02]  /*bff0*/  @!P0 SYNCS.PHASECHK.TRANS64 P0, [R0+URZ+0x40], R7 ;  /* 0x00004007000085a7 */ /* 0x000f2400080010ff */
[----:B----4-:R-:W-:Y:S05]  /*c000*/  @!P0 BRA `(.L_x_119) ;  /* 0xfffffffc00f08947 */ /* 0x010fea000383ffff */
[----:B------:R-:W-:Y:S05]  /*c010*/  BRA `(.L_x_118) ;  /* 0xffffffc800747947 */ /* 0x000fea000383ffff */
.L_x_128:
[----:B---3--:R3:W4:Y:S02]  /*c020*/  SYNCS.PHASECHK.TRANS64.TRYWAIT P0, [R0+URZ+0x40], R5 ;  /* 0x00004005000075a7 */ /* 0x00872400080011ff */
[----:B----4-:R-:W-:Y:S05]  /*c030*/  @!P0 NANOSLEEP.SYNCS 0x989680 ;  /* 0x009896800000895d */ /* 0x010fea0003900000 */
[----:B------:R-:W4:Y:S02]  /*c040*/  @!P0 SYNCS.PHASECHK.TRANS64 P0, [R0+URZ+0x40], R5 ;  /* 0x00004005000085a7 */ /* 0x000f2400080010ff */
[----:B----4-:R-:W-:Y:S05]  /*c050*/  @!P0 BRA `(.L_x_128) ;  /* 0xfffffffc00f08947 */ /* 0x010fea000383ffff */
[----:B------:R-:W-:Y:S05]  /*c060*/  BRA `(.L_x_127) ;  /* 0xffffffdc00d87947 */ /* 0x000fea000383ffff */
        .weak           $__internal_0_$__cuda_sm10x_tcgen05_guardrail_trap_col_being_dealloced_not_returned_by_alloc
        .type           $__internal_0_$__cuda_sm10x_tcgen05_guardrail_trap_col_being_dealloced_not_returned_by_alloc,@function
        .size           $__internal_0_$__cuda_sm10x_tcgen05_guardrail_trap_col_being_dealloced_not_returned_by_alloc,($__internal_1_$__cuda_sm10x_tcgen05_guardrail_trap_phase_invalid_during_alloc - $__internal_0_$__cuda_sm10x_tcgen05_guardrail_trap_col_being_dealloced_not_returned_by_alloc)
$__internal_0_$__cuda_sm10x_tcgen05_guardrail_trap_col_being_dealloced_not_returned_by_alloc:
[----:B------:R-:W-:Y:S05]  /*c070*/  BPT.TRAP 0x1 ;  /* 0x000000040000795c */ /* 0x000fea0000300000 */
[----:B------:R-:W-:-:S04]  /*c080*/  HFMA2 R3, -RZ, RZ, 0, 0 ;  /* 0x00000000ff037431 */ /* 0x000fc800000001ff */
[----:B------:R-:W-:Y:S05]  /*c090*/  RET.REL.NODEC R2 `(_ZN7cutlass13device_kernelINS_4gemm6kernel13GemmUniversalIN4cute5tupleIJiiiiEEENS1_10collective13CollectiveMmaINS1_35MainloopSm100TmaUmmaWarpSpecializedILi4ELi2ELi2ENS5_IJNS4_1CILi1EEENSA_ILi2EEESB_EEEEENS5_IJNSA_ILi128EEENSA_ILi256EEENSA_ILi32EEEEEENS_12float_e4m3_tENS5_IJlSB_lEEESJ_SK_NS4_8TiledMMAINS4_8MMA_AtomIJNS4_10MMA_TraitsINS4_19SM100_MMA_F8F6F4_SSEJSJ_SJ_fSF_SG_NS4_17integral_constantINS4_4UMMA5MajorELSR_0EEESS_NSP_INSQ_7ScaleInELST_0EEESU_EEEEEENS4_6LayoutINS5_IJSB_SB_SB_EEENS5_IJNSA_ILi0EEESZ_SZ_EEEEENS5_IJNS4_10UnderscoreES12_S12_EEEEENS4_23SM90_TMA_LOAD_MULTICASTENS4_14ComposedLayoutINS4_7SwizzleILi1ELi4ELi3EEENS4_18smem_ptr_flag_bitsILi8EEENSX_INS5_IJNSA_ILi8EEESH_EEENS5_IJSH_SB_EEEEEEEvNS4_8identityENS4_13SM90_TMA_LOADES1F_vS1G_EENS_8epilogue10collective18CollectiveEpilogueINS1J_23Sm100TmaWarpSpecializedILi4ELi2ELi64ELb0ELb0EEEJSI_NS5_IJNSX_ISF_SB_EENSX_INSA_ILi64EEESB_EEEEESJ_SK_SJ_SK_NS1J_6fusion15FusionCallbacksIS1N_NS1S_17LinearCombinationISJ_fSJ_fLNS_15FloatRoundStyleE2EEESI_S1R_JEEENS4_5SM1004TMEM4LOAD26SM100_TMEM_LOAD_32dp32b64xES1H_NS16_INS17_ILi2ELi4ELi3EEES1A_NSX_INS5_IJS1B_S1P_EEENS5_IJS1P_SB_EEEEEEENS4_39AutoVectorizingCopyWithAssumedAlignmentILi128EEENS4_14SM90_TMA_STOREES26_S28_S28_EEEvvEEEEvNT_6ParamsE) ;  /* 0xffffff3c02d87950 */ /* 0x000fea0003c3ffff */
        .weak           $__internal_1_$__cuda_sm10x_tcgen05_guardrail_trap_phase_invalid_during_alloc
        .type           $__internal_1_$__cuda_sm10x_tcgen05_guardrail_trap_phase_invalid_during_alloc,@function
        .size           $__internal_1_$__cuda_sm10x_tcgen05_guardrail_trap_phase_invalid_during_alloc,($__internal_2_$__cuda_sm10x_tcgen05_guardrail_trap_unallocated_columns_being_dealloced - $__internal_1_$__cuda_sm10x_tcgen05_guardrail_trap_phase_invalid_during_alloc)
$__internal_1_$__cuda_sm10x_tcgen05_guardrail_trap_phase_invalid_during_alloc:
[----:B------:R-:W-:Y:S05]  /*c0a0*/  BPT.TRAP 0x1 ;  /* 0x000000040000795c */ /* 0x000fea0000300000 */
[----:B------:R-:W-:-:S04]  /*c0b0*/  MOV R5, 0x0 ;  /* 0x0000000000057802 */ /* 0x000fc80000000f00 */
[----:B------:R-:W-:Y:S05]  /*c0c0*/  RET.REL.NODEC R4 `(_ZN7cutlass13device_kernelINS_4gemm6kernel13GemmUniversalIN4cute5tupleIJiiiiEEENS1_10collective13CollectiveMmaINS1_35MainloopSm100TmaUmmaWarpSpecializedILi4ELi2ELi2ENS5_IJNS4_1CILi1EEENSA_ILi2EEESB_EEEEENS5_IJNSA_ILi128EEENSA_ILi256EEENSA_ILi32EEEEEENS_12float_e4m3_tENS5_IJlSB_lEEESJ_SK_NS4_8TiledMMAINS4_8MMA_AtomIJNS4_10MMA_TraitsINS4_19SM100_MMA_F8F6F4_SSEJSJ_SJ_fSF_SG_NS4_17integral_constantINS4_4UMMA5MajorELSR_0EEESS_NSP_INSQ_7ScaleInELST_0EEESU_EEEEEENS4_6LayoutINS5_IJSB_SB_SB_EEENS5_IJNSA_ILi0EEESZ_SZ_EEEEENS5_IJNS4_10UnderscoreES12_S12_EEEEENS4_23SM90_TMA_LOAD_MULTICASTENS4_14ComposedLayoutINS4_7SwizzleILi1ELi4ELi3EEENS4_18smem_ptr_flag_bitsILi8EEENSX_INS5_IJNSA_ILi8EEESH_EEENS5_IJSH_SB_EEEEEEEvNS4_8identityENS4_13SM90_TMA_LOADES1F_vS1G_EENS_8epilogue10collective18CollectiveEpilogueINS1J_23Sm100TmaWarpSpecializedILi4ELi2ELi64ELb0ELb0EEEJSI_NS5_IJNSX_ISF_SB_EENSX_INSA_ILi64EEESB_EEEEESJ_SK_SJ_SK_NS1J_6fusion15FusionCallbacksIS1N_NS1S_17LinearCombinationISJ_fSJ_fLNS_15FloatRoundStyleE2EEESI_S1R_JEEENS4_5SM1004TMEM4LOAD26SM100_TMEM_LOAD_32dp32b64xES1H_NS16_INS17_ILi2ELi4ELi3EEES1A_NSX_INS5_IJS1B_S1P_EEENS5_IJS1P_SB_EEEEEEENS4_39AutoVectorizingCopyWithAssumedAlignmentILi128EEENS4_14SM90_TMA_STOREES26_S28_S28_EEEvvEEEEvNT_6ParamsE) ;  /* 0xffffff3c04cc7950 */ /* 0x000fea0003c3ffff */
        .weak           $__internal_2_$__cuda_sm10x_tcgen05_guardrail_trap_unallocated_columns_being_dealloced
        .type           $__internal_2_$__cuda_sm10x_tcgen05_guardrail_trap_unallocated_columns_being_dealloced,@function
        .size           $__internal_2_$__cuda_sm10x_tcgen05_guardrail_trap_unallocated_columns_being_dealloced,(.L_x_174 - $__internal_2_$__cuda_sm10x_tcgen05_guardrail_trap_unallocated_columns_being_dealloced)
$__internal_2_$__cuda_sm10x_tcgen05_guardrail_trap_unallocated_columns_being_dealloced:
[----:B------:R-:W-:Y:S05]  /*c0d0*/  BPT.TRAP 0x1 ;  /* 0x000000040000795c */ /* 0x000fea0000300000 */
[----:B------:R-:W-:-:S04]  /*c0e0*/  HFMA2 R3, -RZ, RZ, 0, 0 ;  /* 0x00000000ff037431 */ /* 0x000fc800000001ff */
[----:B------:R-:W-:Y:S05]  /*c0f0*/  RET.REL.NODEC R2 `(_ZN7cutlass13device_kernelINS_4gemm6kernel13GemmUniversalIN4cute5tupleIJiiiiEEENS1_10collective13CollectiveMmaINS1_35MainloopSm100TmaUmmaWarpSpecializedILi4ELi2ELi2ENS5_IJNS4_1CILi1EEENSA_ILi2EEESB_EEEEENS5_IJNSA_ILi128EEENSA_ILi256EEENSA_ILi32EEEEEENS_12float_e4m3_tENS5_IJlSB_lEEESJ_SK_NS4_8TiledMMAINS4_8MMA_AtomIJNS4_10MMA_TraitsINS4_19SM100_MMA_F8F6F4_SSEJSJ_SJ_fSF_SG_NS4_17integral_constantINS4_4UMMA5MajorELSR_0EEESS_NSP_INSQ_7ScaleInELST_0EEESU_EEEEEENS4_6LayoutINS5_IJSB_SB_SB_EEENS5_IJNSA_ILi0EEESZ_SZ_EEEEENS5_IJNS4_10UnderscoreES12_S12_EEEEENS4_23SM90_TMA_LOAD_MULTICASTENS4_14ComposedLayoutINS4_7SwizzleILi1ELi4ELi3EEENS4_18smem_ptr_flag_bitsILi8EEENSX_INS5_IJNSA_ILi8EEESH_EEENS5_IJSH_SB_EEEEEEEvNS4_8identityENS4_13SM90_TMA_LOADES1F_vS1G_EENS_8epilogue10collective18CollectiveEpilogueINS1J_23Sm100TmaWarpSpecializedILi4ELi2ELi64ELb0ELb0EEEJSI_NS5_IJNSX_ISF_SB_EENSX_INSA_ILi64EEESB_EEEEESJ_SK_SJ_SK_NS1J_6fusion15FusionCallbacksIS1N_NS1S_17LinearCombinationISJ_fSJ_fLNS_15FloatRoundStyleE2EEESI_S1R_JEEENS4_5SM1004TMEM4LOAD26SM100_TMEM_LOAD_32dp32b64xES1H_NS16_INS17_ILi2ELi4ELi3EEES1A_NSX_INS5_IJS1B_S1P_EEENS5_IJS1P_SB_EEEEEEENS4_39AutoVectorizingCopyWithAssumedAlignmentILi128EEENS4_14SM90_TMA_STOREES26_S28_S28_EEEvvEEEEvNT_6ParamsE) ;  /* 0xffffff3c02c07950 */ /* 0x000fea0003c3ffff */
.L_x_173:
[----:B------:R-:W-:-:S00]  /*c100*/  BRA `(.L_x_173) ;  /* 0xfffffffc00fc7947 */ /* 0x000fc0000383ffff */
[----:B------:R-:W-:-:S00]  /*c110*/  NOP ;  /* 0x0000000000007918 */ /* 0x000fc00000000000 */
        /* <DEDUP_REMOVED lines=14> */
.L_x_174:


//--------------------- .nv.global.init           --------------------------
	.section	.nv.global.init,"aw",@progbits
.nv.global.init:
	.type		$str$27,@object
	.size		$str$27,($str$28 - $str$27)
$str$27:
        /*0000*/ 	.byte	0x28, 0x61, 0x64, 0x64, 0x72, 0x65, 0x73, 0x73, 0x20, 0x26, 0x20, 0x6d, 0x61, 0x73, 0x6b, 0x29
        /*0010*/ 	.byte	0x20, 0x3d, 0x3d, 0x20, 0x30, 0x00
	.type		$str$28,@object
	.size		$str$28,($str$26 - $str$28)
$str$28:
        /*0016*/ 	.byte	0x2f, 0x74, 0x6d, 0x70, 0x2f, 0x63, 0x75, 0x74, 0x6c, 0x61, 0x73, 0x73, 0x5f, 0x73, 0x77, 0x65
        /*0026*/ 	.byte	0x65, 0x70, 0x5f, 0x73, 0x72, 0x63, 0x2f, 0x69, 0x6e, 0x63, 0x6c, 0x75, 0x64, 0x65, 0x2f, 0x63
        /*0036*/ 	.byte	0x75, 0x74, 0x65, 0x2f, 0x70, 0x6f, 0x69, 0x6e, 0x74, 0x65, 0x72, 0x5f, 0x66, 0x6c, 0x61, 0x67
        /*0046*/ 	.byte	0x67, 0x65, 0x64, 0x2e, 0x68, 0x70, 0x70, 0x00
	.type		$str$26,@object
	.size		$str$26,($str$25 - $str$26)
$str$26:
        /*004e*/ 	.byte	0x2f, 0x74, 0x6d, 0x70, 0x2f, 0x63, 0x75, 0x74, 0x6c, 0x61, 0x73, 0x73, 0x5f, 0x73, 0x77, 0x65
        /*005e*/ 	.byte	0x65, 0x70, 0x5f, 0x73, 0x72, 0x63, 0x2f, 0x69, 0x6e, 0x63, 0x6c, 0x75, 0x64, 0x65, 0x2f, 0x63
        /*006e*/ 	.byte	0x75, 0x74, 0x65, 0x2f, 0x61, 0x74, 0x6f, 0x6d, 0x2f, 0x63, 0x6f, 0x70, 0x79, 0x5f, 0x74, 0x72
        /*007e*/ 	.byte	0x61, 0x69, 0x74, 0x73, 0x5f, 0x73, 0x6d, 0x31, 0x30, 0x30, 0x2e, 0x68, 0x70, 0x70, 0x00
	.type		$str$25,@object
	.size		$str$25,(__unnamed_1 - $str$25)
$str$25:
        /*008d*/ 	.byte	0x28, 0x28, 0x75, 0x69, 0x6e, 0x74, 0x33, 0x32, 0x5f, 0x74, 0x28, 0x74, 0x68, 0x72, 0x65, 0x61
        /*009d*/ 	.byte	0x64, 0x49, 0x64, 0x78, 0x2e, 0x78, 0x29, 0x20, 0x2f, 0x20, 0x33, 0x32, 0x29, 0x20, 0x25, 0x20
        /*00ad*/ 	.byte	0x34, 0x29, 0x20, 0x3d, 0x3d, 0x20, 0x28, 0x28, 0x28, 0x74, 0x6d, 0x65, 0x6d, 0x5f, 0x61, 0x64
        /*00bd*/ 	.byte	0x64, 0x72, 0x20, 0x3e, 0x3e, 0x20, 0x31, 0x36, 0x29, 0x20, 0x2f, 0x20, 0x33, 0x32, 0x29, 0x20
        /*00cd*/ 	.byte	0x25, 0x20, 0x34, 0x29, 0x00
	.type		__unnamed_1,@object
	.size		__unnamed_1,(__unnamed_2 - __unnamed_1)
__unnamed_1:
        /*00d2*/ 	.byte	0x61, 0x75, 0x74, 0x6f, 0x20, 0x63, 0x75, 0x74, 0x65, 0x3a, 0x3a, 0x61, 0x73, 0x5f, 0x70, 0x6f
        /* <DEDUP_REMOVED lines=24> */
        /*0262*/ 	.byte	0x43, 0x3c, 0x38, 0x31, 0x39, 0x32, 0x3e, 0x3e, 0x3e, 0x3e, 0x5d, 0x00
	.type		__unnamed_2,@object
	.size		__unnamed_2,(__unnamed_3 - __unnamed_2)
__unnamed_2:
        /* <DEDUP_REMOVED lines=26> */
	.type		__unnamed_3,@object
	.size		__unnamed_3,(.L_3 - __unnamed_3)
__unnamed_3:
        /* <DEDUP_REMOVED lines=42> */
        /*06aa*/ 	.byte	0x3e, 0x3e, 0x3e, 0x3e, 0x5d, 0x00
.L_3:


//--------------------- .nv.shared._ZN7cutlass13device_kernelINS_4gemm6kernel13GemmUniversalIN4cute5tupleIJiiiiEEENS1_10collective13CollectiveMmaINS1_35MainloopSm100TmaUmmaWarpSpecializedILi4ELi2ELi2ENS5_IJNS4_1CILi1EEENSA_ILi2EEESB_EEEEENS5_IJNSA_ILi128EEENSA_ILi256EEENSA_ILi32EEEEEENS_12float_e4m3_tENS5_IJlSB_lEEESJ_SK_NS4_8TiledMMAINS4_8MMA_AtomIJNS4_10MMA_TraitsINS4_19SM100_MMA_F8F6F4_SSEJSJ_SJ_fSF_SG_NS4_17integral_constantINS4_4UMMA5MajorELSR_0EEESS_NSP_INSQ_7ScaleInELST_0EEESU_EEEEEENS4_6LayoutINS5_IJSB_SB_SB_EEENS5_IJNSA_ILi0EEESZ_SZ_EEEEENS5_IJNS4_10UnderscoreES12_S12_EEEEENS4_23SM90_TMA_LOAD_MULTICASTENS4_14ComposedLayoutINS4_7SwizzleILi1ELi4ELi3EEENS4_18smem_ptr_flag_bitsILi8EEENSX_INS5_IJNSA_ILi8EEESH_EEENS5_IJSH_SB_EEEEEEEvNS4_8identityENS4_13SM90_TMA_LOADES1F_vS1G_EENS_8epilogue10collective18CollectiveEpilogueINS1J_23Sm100TmaWarpSpecializedILi4ELi2ELi64ELb0ELb0EEEJSI_NS5_IJNSX_ISF_SB_EENSX_INSA_ILi64EEESB_EEEEESJ_SK_SJ_SK_NS1J_6fusion15FusionCallbacksIS1N_NS1S_17LinearCombinationISJ_fSJ_fLNS_15FloatRoundStyleE2EEESI_S1R_JEEENS4_5SM1004TMEM4LOAD26SM100_TMEM_LOAD_32dp32b64xES1H_NS16_INS17_ILi2ELi4ELi3EEES1A_NSX_INS5_IJS1B_S1P_EEENS5_IJS1P_SB_EEEEEEENS4_39AutoVectorizingCopyWithAssumedAlignmentILi128EEENS4_14SM90_TMA_STOREES26_S28_S28_EEEvvEEEEvNT_6ParamsE --------------------------
	.section	.nv.shared._ZN7cutlass13device_kernelINS_4gemm6kernel13GemmUniversalIN4cute5tupleIJiiiiEEENS1_10collective13CollectiveMmaINS1_35MainloopSm100TmaUmmaWarpSpecializedILi4ELi2ELi2ENS5_IJNS4_1CILi1EEENSA_ILi2EEESB_EEEEENS5_IJNSA_ILi128EEENSA_ILi256EEENSA_ILi32EEEEEENS_12float_e4m3_tENS5_IJlSB_lEEESJ_SK_NS4_8TiledMMAINS4_8MMA_AtomIJNS4_10MMA_TraitsINS4_19SM100_MMA_F8F6F4_SSEJSJ_SJ_fSF_SG_NS4_17integral_constantINS4_4UMMA5MajorELSR_0EEESS_NSP_INSQ_7ScaleInELST_0EEESU_EEEEEENS4_6LayoutINS5_IJSB_SB_SB_EEENS5_IJNSA_ILi0EEESZ_SZ_EEEEENS5_IJNS4_10UnderscoreES12_S12_EEEEENS4_23SM90_TMA_LOAD_MULTICASTENS4_14ComposedLayoutINS4_7SwizzleILi1ELi4ELi3EEENS4_18smem_ptr_flag_bitsILi8EEENSX_INS5_IJNSA_ILi8EEESH_EEENS5_IJSH_SB_EEEEEEEvNS4_8identityENS4_13SM90_TMA_LOADES1F_vS1G_EENS_8epilogue10collective18CollectiveEpilogueINS1J_23Sm100TmaWarpSpecializedILi4ELi2ELi64ELb0ELb0EEEJSI_NS5_IJNSX_ISF_SB_EENSX_INSA_ILi64EEESB_EEEEESJ_SK_SJ_SK_NS1J_6fusion15FusionCallbacksIS1N_NS1S_17LinearCombinationISJ_fSJ_fLNS_15FloatRoundStyleE2EEESI_S1R_JEEENS4_5SM1004TMEM4LOAD26SM100_TMEM_LOAD_32dp32b64xES1H_NS16_INS17_ILi2ELi4ELi3EEES1A_NSX_INS5_IJS1B_S1P_EEENS5_IJS1P_SB_EEEEEEENS4_39AutoVectorizingCopyWithAssumedAlignmentILi128EEENS4_14SM90_TMA_STOREES26_S28_S28_EEEvvEEEEvNT_6ParamsE,"aw",@nobits
	.sectionflags	@""
	.align	16
	.zero		1024


//--------------------- .nv.shared.reserved.0     --------------------------
	.section	.nv.shared.reserved.0,"aw",@nobits
	.weak		__nv_reservedSMEM_offset_0_alias
	.size		__nv_reservedSMEM_offset_0_alias, 0, 64
	.other		__nv_reservedSMEM_offset_0_alias,@"STO_CUDA_RESERVED_SHARED STV_DEFAULT"
__nv_reservedSMEM_offset_0_alias:
	.zero		0
.nv.shared.reserved.0:
	.zero		64
	.weak		__nv_reservedSMEM_tcgen05_partition
	.type		__nv_reservedSMEM_tcgen05_partition,@object
	.size		__nv_reservedSMEM_tcgen05_partition,(.L_0 - __nv_reservedSMEM_tcgen05_partition)
__nv_reservedSMEM_tcgen05_partition:
	.zero		32
.L_0:


//--------------------- .nv.global                --------------------------
	.section	.nv.global,"aw",@nobits
.nv.global:
	.type		_ZN39_INTERNAL_7d82a9a2_4_k_cu_03e34490_78064cute1_E,@object
	.size		_ZN39_INTERNAL_7d82a9a2_4_k_cu_03e34490_78064cute1_E,(_ZN39_INTERNAL_7d82a9a2_4_k_cu_03e34490_78064cuda3std3__45__cpo6cbeginE - _ZN39_INTERNAL_7d82a9a2_4_k_cu_03e34490_78064cute1_E)
_ZN39_INTERNAL_7d82a9a2_4_k_cu_03e34490_78064cute1_E:
	.zero		1
	.type		_ZN39_INTERNAL_7d82a9a2_4_k_cu_03e34490_78064cuda3std3__45__cpo6cbeginE,@object
	.size		_ZN39_INTERNAL_7d82a9a2_4_k_cu_03e34490_78064cuda3std3__45__cpo6cbeginE,(_ZN39_INTERNAL_7d82a9a2_4_k_cu_03e34490_78064cuda3std3__48in_placeE - _ZN39_INTERNAL_7d82a9a2_4_k_cu_03e34490_78064cuda3std3__45__cpo6cbeginE)
_ZN39_INTERNAL_7d82a9a2_4_k_cu_03e34490_78064cuda3std3__45__cpo6cbeginE:
	.zero		1
	.type		_ZN39_INTERNAL_7d82a9a2_4_k_cu_03e34490_78064cuda3std3__48in_placeE,@object
	.size		_ZN39_INTERNAL_7d82a9a2_4_k_cu_03e34490_78064cuda3std3__48in_placeE,(_ZN39_INTERNAL_7d82a9a2_4_k_cu_03e34490_78064cuda3std6ranges3__45__cpo9iter_moveE - _ZN39_INTERNAL_7d82a9a2_4_k_cu_03e34490_78064cuda3std3__48in_placeE)
_ZN39_INTERNAL_7d82a9a2_4_k_cu_03e34490_78064cuda3std3__48in_placeE:
	.zero		1
	.type		_ZN39_INTERNAL_7d82a9a2_4_k_cu_03e34490_78064cuda3std6ranges3__45__cpo9iter_moveE,@object
	.size		_ZN39_INTERNAL_7d82a9a2_4_k_cu_03e34490_78064cuda3std6ranges3__45__cpo9iter_moveE,(_ZN39_INTERNAL_7d82a9a2_4_k_cu_03e34490_78064cuda3std3__45__cpo5beginE - _ZN39_INTERNAL_7d82a9a2_4_k_cu_03e34490_78064cuda3std6ranges3__45__cpo9iter_moveE)
_ZN39_INTERNAL_7d82a9a2_4_k_cu_03e34490_78064cuda3std6ranges3__45__cpo9iter_moveE:
	.zero		1
	.type		_ZN39_INTERNAL_7d82a9a2_4_k_cu_03e34490_78064cuda3std3__45__cpo5beginE,@object
	.size		_ZN39_INTERNAL_7d82a9a2_4_k_cu_03e34490_78064cuda3std3__45__cpo5beginE,(_ZN39_INTERNAL_7d82a9a2_4_k_cu_03e34490_78064cuda3std3__441_GLOBAL__N__7d82a9a2_4_k_cu_03e34490_78066ignoreE - _ZN39_INTERNAL_7d82a9a2_4_k_cu_03e34490_78064cuda3std3__45__cpo5beginE)
_ZN39_INTERNAL_7d82a9a2_4_k_cu_03e34490_78064cuda3std3__45__cpo5beginE:
	.zero		1
	.type		_ZN39_INTERNAL_7d82a9a2_4_k_cu_03e34490_78064cuda3std3__441_GLOBAL__N__7d82a9a2_4_k_cu_03e34490_78066ignoreE,@object
	.size		_ZN39_INTERNAL_7d82a9a2_4_k_cu_03e34490_78064cuda3std3__441_GLOBAL__N__7d82a9a2_4_k_cu_03e34490_78066ignoreE,(_ZN39_INTERNAL_7d82a9a2_4_k_cu_03e34490_78064cute7productE - _ZN39_INTERNAL_7d82a9a2_4_k_cu_03e34490_78064cuda3std3__441_GLOBAL__N__7d82a9a2_4_k_cu_03e34490_78066ignoreE)
_ZN39_INTERNAL_7d82a9a2_4_k_cu_03e34490_78064cuda3std3__441_GLOBAL__N__7d82a9a2_4_k_cu_03e34490_78066ignoreE:
	.zero		1
	.type		_ZN39_INTERNAL_7d82a9a2_4_k_cu_03e34490_78064cute7productE,@object
	.size		_ZN39_INTERNAL_7d82a9a2_4_k_cu_03e34490_78064cute7productE,(_ZN39_INTERNAL_7d82a9a2_4_k_cu_03e34490_78064cuda3std3__45__cpo3endE - _ZN39_INTERNAL_7d82a9a2_4_k_cu_03e34490_78064cute7productE)
_ZN39_INTERNAL_7d82a9a2_4_k_cu_03e34490_78064cute7productE:
	.zero		1
	.type		_ZN39_INTERNAL_7d82a9a2_4_k_cu_03e34490_78064cuda3std3__45__cpo3endE,@object
	.size		_ZN39_INTERNAL_7d82a9a2_4_k_cu_03e34490_78064cuda3std3__45__cpo3endE,(_ZN39_INTERNAL_7d82a9a2_4_k_cu_03e34490_78064cuda3std3__419piecewise_constructE - _ZN39_INTERNAL_7d82a9a2_4_k_cu_03e34490_78064cuda3std3__45__cpo3endE)
_ZN39_INTERNAL_7d82a9a2_4_k_cu_03e34490_78064cuda3std3__45__cpo3endE:
	.zero		1
	.type		_ZN39_INTERNAL_7d82a9a2_4_k_cu_03e34490_78064cuda3std3__419piecewise_constructE,@object
	.size		_ZN39_INTERNAL_7d82a9a2_4_k_cu_03e34490_78064cuda3std3__419piecewise_constructE,(_ZN39_INTERNAL_7d82a9a2_4_k_cu_03e34490_78064cuda3std3__45__cpo4cendE - _ZN39_INTERNAL_7d82a9a2_4_k_cu_03e34490_78064cuda3std3__419piecewise_constructE)
_ZN39_INTERNAL_7d82a9a2_4_k_cu_03e34490_78064cuda3std3__419piecewise_constructE:
	.zero		1
	.type		_ZN39_INTERNAL_7d82a9a2_4_k_cu_03e34490_78064cuda3std3__45__cpo4cendE,@object
	.size		_ZN39_INTERNAL_7d82a9a2_4_k_cu_03e34490_78064cuda3std3__45__cpo4cendE,(_ZN39_INTERNAL_7d82a9a2_4_k_cu_03e34490_78064cuda3std6ranges3__45__cpo4swapE - _ZN39_INTERNAL_7d82a9a2_4_k_cu_03e34490_78064cuda3std3__45__cpo4cendE)
_ZN39_INTERNAL_7d82a9a2_4_k_cu_03e34490_78064cuda3std3__45__cpo4cendE:
	.zero		1
	.type		_ZN39_INTERNAL_7d82a9a2_4_k_cu_03e34490_78064cuda3std6ranges3__45__cpo4swapE,@object
	.size		_ZN39_INTERNAL_7d82a9a2_4_k_cu_03e34490_78064cuda3std6ranges3__45__cpo4swapE,(.L_11 - _ZN39_INTERNAL_7d82a9a2_4_k_cu_03e34490_78064cuda3std6ranges3__45__cpo4swapE)
_ZN39_INTERNAL_7d82a9a2_4_k_cu_03e34490_78064cuda3std6ranges3__45__cpo4swapE:
	.zero		1
.L_11:


//--------------------- .nv.constant0._ZN7cutlass13device_kernelINS_4gemm6kernel13GemmUniversalIN4cute5tupleIJiiiiEEENS1_10collective13CollectiveMmaINS1_35MainloopSm100TmaUmmaWarpSpecializedILi4ELi2ELi2ENS5_IJNS4_1CILi1EEENSA_ILi2EEESB_EEEEENS5_IJNSA_ILi128EEENSA_ILi256EEENSA_ILi32EEEEEENS_12float_e4m3_tENS5_IJlSB_lEEESJ_SK_NS4_8TiledMMAINS4_8MMA_AtomIJNS4_10MMA_TraitsINS4_19SM100_MMA_F8F6F4_SSEJSJ_SJ_fSF_SG_NS4_17integral_constantINS4_4UMMA5MajorELSR_0EEESS_NSP_INSQ_7ScaleInELST_0EEESU_EEEEEENS4_6LayoutINS5_IJSB_SB_SB_EEENS5_IJNSA_ILi0EEESZ_SZ_EEEEENS5_IJNS4_10UnderscoreES12_S12_EEEEENS4_23SM90_TMA_LOAD_MULTICASTENS4_14ComposedLayoutINS4_7SwizzleILi1ELi4ELi3EEENS4_18smem_ptr_flag_bitsILi8EEENSX_INS5_IJNSA_ILi8EEESH_EEENS5_IJSH_SB_EEEEEEEvNS4_8identityENS4_13SM90_TMA_LOADES1F_vS1G_EENS_8epilogue10collective18CollectiveEpilogueINS1J_23Sm100TmaWarpSpecializedILi4ELi2ELi64ELb0ELb0EEEJSI_NS5_IJNSX_ISF_SB_EENSX_INSA_ILi64EEESB_EEEEESJ_SK_SJ_SK_NS1J_6fusion15FusionCallbacksIS1N_NS1S_17LinearCombinationISJ_fSJ_fLNS_15FloatRoundStyleE2EEESI_S1R_JEEENS4_5SM1004TMEM4LOAD26SM100_TMEM_LOAD_32dp32b64xES1H_NS16_INS17_ILi2ELi4ELi3EEES1A_NSX_INS5_IJS1B_S1P_EEENS5_IJS1P_SB_EEEEEEENS4_39AutoVectorizingCopyWithAssumedAlignmentILi128EEENS4_14SM90_TMA_STOREES26_S28_S28_EEEvvEEEEvNT_6ParamsE --------------------------
	.section	.nv.constant0._ZN7cutlass13device_kernelINS_4gemm6kernel13GemmUniversalIN4cute5tupleIJiiiiEEENS1_10collective13CollectiveMmaINS1_35MainloopSm100TmaUmmaWarpSpecializedILi4ELi2ELi2ENS5_IJNS4_1CILi1EEENSA_ILi2EEESB_EEEEENS5_IJNSA_ILi128EEENSA_ILi256EEENSA_ILi32EEEEEENS_12float_e4m3_tENS5_IJlSB_lEEESJ_SK_NS4_8TiledMMAINS4_8MMA_AtomIJNS4_10MMA_TraitsINS4_19SM100_MMA_F8F6F4_SSEJSJ_SJ_fSF_SG_NS4_17integral_constantINS4_4UMMA5MajorELSR_0EEESS_NSP_INSQ_7ScaleInELST_0EEESU_EEEEEENS4_6LayoutINS5_IJSB_SB_SB_EEENS5_IJNSA_ILi0EEESZ_SZ_EEEEENS5_IJNS4_10UnderscoreES12_S12_EEEEENS4_23SM90_TMA_LOAD_MULTICASTENS4_14ComposedLayoutINS4_7SwizzleILi1ELi4ELi3EEENS4_18smem_ptr_flag_bitsILi8EEENSX_INS5_IJNSA_ILi8EEESH_EEENS5_IJSH_SB_EEEEEEEvNS4_8identityENS4_13SM90_TMA_LOADES1F_vS1G_EENS_8epilogue10collective18CollectiveEpilogueINS1J_23Sm100TmaWarpSpecializedILi4ELi2ELi64ELb0ELb0EEEJSI_NS5_IJNSX_ISF_SB_EENSX_INSA_ILi64EEESB_EEEEESJ_SK_SJ_SK_NS1J_6fusion15FusionCallbacksIS1N_NS1S_17LinearCombinationISJ_fSJ_fLNS_15FloatRoundStyleE2EEESI_S1R_JEEENS4_5SM1004TMEM4LOAD26SM100_TMEM_LOAD_32dp32b64xES1H_NS16_INS17_ILi2ELi4ELi3EEES1A_NSX_INS5_IJS1B_S1P_EEENS5_IJS1P_SB_EEEEEEENS4_39AutoVectorizingCopyWithAssumedAlignmentILi128EEENS4_14SM90_TMA_STOREES26_S28_S28_EEEvvEEEEvNT_6ParamsE,"a",@progbits
	.sectionflags	@""
	.align	4
.nv.constant0._ZN7cutlass13device_kernelINS_4gemm6kernel13GemmUniversalIN4cute5tupleIJiiiiEEENS1_10collective13CollectiveMmaINS1_35MainloopSm100TmaUmmaWarpSpecializedILi4ELi2ELi2ENS5_IJNS4_1CILi1EEENSA_ILi2EEESB_EEEEENS5_IJNSA_ILi128EEENSA_ILi256EEENSA_ILi32EEEEEENS_12float_e4m3_tENS5_IJlSB_lEEESJ_SK_NS4_8TiledMMAINS4_8MMA_AtomIJNS4_10MMA_TraitsINS4_19SM100_MMA_F8F6F4_SSEJSJ_SJ_fSF_SG_NS4_17integral_constantINS4_4UMMA5MajorELSR_0EEESS_NSP_INSQ_7ScaleInELST_0EEESU_EEEEEENS4_6LayoutINS5_IJSB_SB_SB_EEENS5_IJNSA_ILi0EEESZ_SZ_EEEEENS5_IJNS4_10UnderscoreES12_S12_EEEEENS4_23SM90_TMA_LOAD_MULTICASTENS4_14ComposedLayoutINS4_7SwizzleILi1ELi4ELi3EEENS4_18smem_ptr_flag_bitsILi8EEENSX_INS5_IJNSA_ILi8EEESH_EEENS5_IJSH_SB_EEEEEEEvNS4_8identityENS4_13SM90_TMA_LOADES1F_vS1G_EENS_8epilogue10collective18CollectiveEpilogueINS1J_23Sm100TmaWarpSpecializedILi4ELi2ELi64ELb0ELb0EEEJSI_NS5_IJNSX_ISF_SB_EENSX_INSA_ILi64EEESB_EEEEESJ_SK_SJ_SK_NS1J_6fusion15FusionCallbacksIS1N_NS1S_17LinearCombinationISJ_fSJ_fLNS_15FloatRoundStyleE2EEESI_S1R_JEEENS4_5SM1004TMEM4LOAD26SM100_TMEM_LOAD_32dp32b64xES1H_NS16_INS17_ILi2ELi4ELi3EEES1A_NSX_INS5_IJS1B_S1P_EEENS5_IJS1P_SB_EEEEEEENS4_39AutoVectorizingCopyWithAssumedAlignmentILi128EEENS4_14SM90_TMA_STOREES26_S28_S28_EEEvvEEEEvNT_6ParamsE:
	.zero		2944


//--------------------- SYMBOLS --------------------------

	.type		.nv.reservedSmem.offset0,@object
	.size		.nv.reservedSmem.offset0,0x4
	.type		.nv.reservedSmem.cap,@object
	.size		.nv.reservedSmem.cap,0x4
	.type		__assertfail,@function
